	.target	sm_100a

	.elftype	@"ET_EXEC"


//--------------------- .note.nv.tkinfo           --------------------------
	.section	.note.nv.tkinfo,"",@"SHT_NOTE"
	.sectionflags	@"SHF_NOTE_NV_TKINFO"
	.tkinfo
        /*0018*/ 	.word	0x00000002
        /*0030*/ 	.string	""
        /*0030*/ 	.string	"ptxas"
        /*0030*/ 	.string	"Cuda compilation tools, release 13.0, V13.0.88"
        /*0030*/ 	.string	"Build cuda_13.0.r13.0/compiler.36424714_0"
        /*0030*/ 	.string	"-arch sm_100a -m 64 "



//--------------------- .note.nv.cuinfo           --------------------------
	.section	.note.nv.cuinfo,"",@"SHT_NOTE"
	.sectionflags	@"SHF_NOTE_NV_CUINFO"
        /*0018*/ 	.short	0x0002
        /*001a*/ 	.short	0x0064
        /*001c*/ 	.short	0x0082
	.zero		2


//--------------------- .nv.info                  --------------------------
	.section	.nv.info,"",@"SHT_CUDA_INFO"
	.align	4


	//----- nvinfo : EIATTR_REGCOUNT
	.align		4
        /*0000*/ 	.byte	0x04, 0x2f
        /*0002*/ 	.short	(.L_19 - .L_18)
	.align		4
.L_18:
        /*0004*/ 	.word	index@(_ZN7cutlass13device_kernelINS_4gemm6kernel13GemmUniversalIN4cute5tupleIJiiiiEEENS1_10collective13CollectiveMmaINS1_35MainloopSm100TmaUmmaWarpSpecializedILi6ELi2ELi4ENS5_IJNS4_1CILi2EEENSA_ILi1EEESC_EEEEENS5_IJNSA_ILi64EEESF_SF_EEENS_10tfloat32_tENS5_IJlSC_lEEESH_SI_NS4_8TiledMMAINS4_8MMA_AtomIJNS4_17SM100_MMA_TF32_SSISH_SH_fLi64ELi64ELNS4_4UMMA5MajorE0ELSN_0ELNSM_7ScaleInE0ELSO_0EEEEEENS4_6LayoutINS5_IJSC_SC_SC_EEENS5_IJNSA_ILi0EEEST_ST_EEEEENS5_IJNS4_10UnderscoreESW_SW_EEEEENS4_13SM90_TMA_LOADENS4_14ComposedLayoutINS4_7SwizzleILi3ELi4ELi3EEENS4_18smem_ptr_flag_bitsILi32EEENSR_INS5_IJNSA_ILi8EEENSA_ILi32EEEEEENS5_IJS16_SC_EEEEEEEvNS4_8identityENS4_23SM90_TMA_LOAD_MULTICASTES1A_vS1B_EENS_8epilogue10collective18CollectiveEpilogueINS1E_23Sm100TmaWarpSpecializedILi3ELi2ELi16ELb1ELb0EEEJSG_NS5_IJNSR_ISF_SC_EENSR_IS16_SC_EEEEESH_SI_SH_SI_NS1E_6fusion15FusionCallbacksIS1I_NS1M_17LinearCombinationISH_fSH_fLNS_15FloatRoundStyleE2EEESG_S1L_JEEENS4_5SM1004TMEM4LOAD26SM100_TMEM_LOAD_16dp128b8xESZ_S1A_NS4_17SM75_U32x4_LDSM_NENS4_14SM90_TMA_STOREES1A_NS4_17SM90_U32x4_STSM_NENS4_39AutoVectorizingCopyWithAssumedAlignmentILi128EEEEEEvvEEEEvNT_6ParamsE)
        /*0008*/ 	.word	0x00000050


	//----- nvinfo : EIATTR_FRAME_SIZE
	.align		4
.L_19:
        /*000c*/ 	.byte	0x04, 0x11
        /*000e*/ 	.short	(.L_21 - .L_20)
	.align		4
.L_20:
        /*0010*/ 	.word	index@($__internal_2_$__cuda_sm10x_tcgen05_guardrail_trap_unallocated_columns_being_dealloced)
        /*0014*/ 	.word	0x00000000


	//----- nvinfo : EIATTR_FRAME_SIZE
	.align		4
.L_21:
        /*0018*/ 	.byte	0x04, 0x11
        /*001a*/ 	.short	(.L_23 - .L_22)
	.align		4
.L_22:
        /*001c*/ 	.word	index@($__internal_1_$__cuda_sm10x_tcgen05_guardrail_trap_phase_invalid_during_alloc)
        /*0020*/ 	.word	0x00000000


	//----- nvinfo : EIATTR_FRAME_SIZE
	.align		4
.L_23:
        /*0024*/ 	.byte	0x04, 0x11
        /*0026*/ 	.short	(.L_25 - .L_24)
	.align		4
.L_24:
        /*0028*/ 	.word	index@($__internal_0_$__cuda_sm10x_tcgen05_guardrail_trap_col_being_dealloced_not_returned_by_alloc)
        /*002c*/ 	.word	0x00000000


	//----- nvinfo : EIATTR_FRAME_SIZE
	.align		4
.L_25:
        /*0030*/ 	.byte	0x04, 0x11
        /*0032*/ 	.short	(.L_27 - .L_26)
	.align		4
.L_26:
        /*0034*/ 	.word	index@(_ZN7cutlass13device_kernelINS_4gemm6kernel13GemmUniversalIN4cute5tupleIJiiiiEEENS1_10collective13CollectiveMmaINS1_35MainloopSm100TmaUmmaWarpSpecializedILi6ELi2ELi4ENS5_IJNS4_1CILi2EEENSA_ILi1EEESC_EEEEENS5_IJNSA_ILi64EEESF_SF_EEENS_10tfloat32_tENS5_IJlSC_lEEESH_SI_NS4_8TiledMMAINS4_8MMA_AtomIJNS4_17SM100_MMA_TF32_SSISH_SH_fLi64ELi64ELNS4_4UMMA5MajorE0ELSN_0ELNSM_7ScaleInE0ELSO_0EEEEEENS4_6LayoutINS5_IJSC_SC_SC_EEENS5_IJNSA_ILi0EEEST_ST_EEEEENS5_IJNS4_10UnderscoreESW_SW_EEEEENS4_13SM90_TMA_LOADENS4_14ComposedLayoutINS4_7SwizzleILi3ELi4ELi3EEENS4_18smem_ptr_flag_bitsILi32EEENSR_INS5_IJNSA_ILi8EEENSA_ILi32EEEEEENS5_IJS16_SC_EEEEEEEvNS4_8identityENS4_23SM90_TMA_LOAD_MULTICASTES1A_vS1B_EENS_8epilogue10collective18CollectiveEpilogueINS1E_23Sm100TmaWarpSpecializedILi3ELi2ELi16ELb1ELb0EEEJSG_NS5_IJNSR_ISF_SC_EENSR_IS16_SC_EEEEESH_SI_SH_SI_NS1E_6fusion15FusionCallbacksIS1I_NS1M_17LinearCombinationISH_fSH_fLNS_15FloatRoundStyleE2EEESG_S1L_JEEENS4_5SM1004TMEM4LOAD26SM100_TMEM_LOAD_16dp128b8xESZ_S1A_NS4_17SM75_U32x4_LDSM_NENS4_14SM90_TMA_STOREES1A_NS4_17SM90_U32x4_STSM_NENS4_39AutoVectorizingCopyWithAssumedAlignmentILi128EEEEEEvvEEEEvNT_6ParamsE)
        /*0038*/ 	.word	0x00000000


	//----- nvinfo : EIATTR_MIN_STACK_SIZE
	.align		4
.L_27:
        /*003c*/ 	.byte	0x04, 0x12
        /*003e*/ 	.short	(.L_29 - .L_28)
	.align		4
.L_28:
        /*0040*/ 	.word	index@(_ZN7cutlass13device_kernelINS_4gemm6kernel13GemmUniversalIN4cute5tupleIJiiiiEEENS1_10collective13CollectiveMmaINS1_35MainloopSm100TmaUmmaWarpSpecializedILi6ELi2ELi4ENS5_IJNS4_1CILi2EEENSA_ILi1EEESC_EEEEENS5_IJNSA_ILi64EEESF_SF_EEENS_10tfloat32_tENS5_IJlSC_lEEESH_SI_NS4_8TiledMMAINS4_8MMA_AtomIJNS4_17SM100_MMA_TF32_SSISH_SH_fLi64ELi64ELNS4_4UMMA5MajorE0ELSN_0ELNSM_7ScaleInE0ELSO_0EEEEEENS4_6LayoutINS5_IJSC_SC_SC_EEENS5_IJNSA_ILi0EEEST_ST_EEEEENS5_IJNS4_10UnderscoreESW_SW_EEEEENS4_13SM90_TMA_LOADENS4_14ComposedLayoutINS4_7SwizzleILi3ELi4ELi3EEENS4_18smem_ptr_flag_bitsILi32EEENSR_INS5_IJNSA_ILi8EEENSA_ILi32EEEEEENS5_IJS16_SC_EEEEEEEvNS4_8identityENS4_23SM90_TMA_LOAD_MULTICASTES1A_vS1B_EENS_8epilogue10collective18CollectiveEpilogueINS1E_23Sm100TmaWarpSpecializedILi3ELi2ELi16ELb1ELb0EEEJSG_NS5_IJNSR_ISF_SC_EENSR_IS16_SC_EEEEESH_SI_SH_SI_NS1E_6fusion15FusionCallbacksIS1I_NS1M_17LinearCombinationISH_fSH_fLNS_15FloatRoundStyleE2EEESG_S1L_JEEENS4_5SM1004TMEM4LOAD26SM100_TMEM_LOAD_16dp128b8xESZ_S1A_NS4_17SM75_U32x4_LDSM_NENS4_14SM90_TMA_STOREES1A_NS4_17SM90_U32x4_STSM_NENS4_39AutoVectorizingCopyWithAssumedAlignmentILi128EEEEEEvvEEEEvNT_6ParamsE)
        /*0044*/ 	.word	0x00000000
.L_29:


//--------------------- .nv.compat                --------------------------
	.section	.nv.compat,"",@"SHT_CUDA_COMPAT_INFO"
	.align	4
        /*0000*/ 	.byte	0x02, 0x09, 0x01, 0x00, 0x02, 0x02, 0x02, 0x00, 0x02, 0x05, 0x05, 0x00, 0x03, 0x07, 0x01, 0x01
        /*0010*/ 	.byte	0x02, 0x03, 0x01, 0x00, 0x02, 0x06, 0x01, 0x00, 0x04, 0x0b, 0x08, 0x00, 0x09, 0x00, 0x00, 0x00
        /*0020*/ 	.byte	0x00, 0x00, 0x00, 0x00


//--------------------- .nv.info._ZN7cutlass13device_kernelINS_4gemm6kernel13GemmUniversalIN4cute5tupleIJiiiiEEENS1_10collective13CollectiveMmaINS1_35MainloopSm100TmaUmmaWarpSpecializedILi6ELi2ELi4ENS5_IJNS4_1CILi2EEENSA_ILi1EEESC_EEEEENS5_IJNSA_ILi64EEESF_SF_EEENS_10tfloat32_tENS5_IJlSC_lEEESH_SI_NS4_8TiledMMAINS4_8MMA_AtomIJNS4_17SM100_MMA_TF32_SSISH_SH_fLi64ELi64ELNS4_4UMMA5MajorE0ELSN_0ELNSM_7ScaleInE0ELSO_0EEEEEENS4_6LayoutINS5_IJSC_SC_SC_EEENS5_IJNSA_ILi0EEEST_ST_EEEEENS5_IJNS4_10UnderscoreESW_SW_EEEEENS4_13SM90_TMA_LOADENS4_14ComposedLayoutINS4_7SwizzleILi3ELi4ELi3EEENS4_18smem_ptr_flag_bitsILi32EEENSR_INS5_IJNSA_ILi8EEENSA_ILi32EEEEEENS5_IJS16_SC_EEEEEEEvNS4_8identityENS4_23SM90_TMA_LOAD_MULTICASTES1A_vS1B_EENS_8epilogue10collective18CollectiveEpilogueINS1E_23Sm100TmaWarpSpecializedILi3ELi2ELi16ELb1ELb0EEEJSG_NS5_IJNSR_ISF_SC_EENSR_IS16_SC_EEEEESH_SI_SH_SI_NS1E_6fusion15FusionCallbacksIS1I_NS1M_17LinearCombinationISH_fSH_fLNS_15FloatRoundStyleE2EEESG_S1L_JEEENS4_5SM1004TMEM4LOAD26SM100_TMEM_LOAD_16dp128b8xESZ_S1A_NS4_17SM75_U32x4_LDSM_NENS4_14SM90_TMA_STOREES1A_NS4_17SM90_U32x4_STSM_NENS4_39AutoVectorizingCopyWithAssumedAlignmentILi128EEEEEEvvEEEEvNT_6ParamsE --------------------------
	.section	.nv.info._ZN7cutlass13device_kernelINS_4gemm6kernel13GemmUniversalIN4cute5tupleIJiiiiEEENS1_10collective13CollectiveMmaINS1_35MainloopSm100TmaUmmaWarpSpecializedILi6ELi2ELi4ENS5_IJNS4_1CILi2EEENSA_ILi1EEESC_EEEEENS5_IJNSA_ILi64EEESF_SF_EEENS_10tfloat32_tENS5_IJlSC_lEEESH_SI_NS4_8TiledMMAINS4_8MMA_AtomIJNS4_17SM100_MMA_TF32_SSISH_SH_fLi64ELi64ELNS4_4UMMA5MajorE0ELSN_0ELNSM_7ScaleInE0ELSO_0EEEEEENS4_6LayoutINS5_IJSC_SC_SC_EEENS5_IJNSA_ILi0EEEST_ST_EEEEENS5_IJNS4_10UnderscoreESW_SW_EEEEENS4_13SM90_TMA_LOADENS4_14ComposedLayoutINS4_7SwizzleILi3ELi4ELi3EEENS4_18smem_ptr_flag_bitsILi32EEENSR_INS5_IJNSA_ILi8EEENSA_ILi32EEEEEENS5_IJS16_SC_EEEEEEEvNS4_8identityENS4_23SM90_TMA_LOAD_MULTICASTES1A_vS1B_EENS_8epilogue10collective18CollectiveEpilogueINS1E_23Sm100TmaWarpSpecializedILi3ELi2ELi16ELb1ELb0EEEJSG_NS5_IJNSR_ISF_SC_EENSR_IS16_SC_EEEEESH_SI_SH_SI_NS1E_6fusion15FusionCallbacksIS1I_NS1M_17LinearCombinationISH_fSH_fLNS_15FloatRoundStyleE2EEESG_S1L_JEEENS4_5SM1004TMEM4LOAD26SM100_TMEM_LOAD_16dp128b8xESZ_S1A_NS4_17SM75_U32x4_LDSM_NENS4_14SM90_TMA_STOREES1A_NS4_17SM90_U32x4_STSM_NENS4_39AutoVectorizingCopyWithAssumedAlignmentILi128EEEEEEvvEEEEvNT_6ParamsE,"",@"SHT_CUDA_INFO"
	.sectionflags	@""
	.align	4


	//----- nvinfo : EIATTR_CUDA_API_VERSION
	.align		4
        /*0000*/ 	.byte	0x04, 0x37
        /*0002*/ 	.short	(.L_31 - .L_30)
.L_30:
        /*0004*/ 	.word	0x00000082


	//----- nvinfo : EIATTR_KPARAM_INFO
	.align		4
.L_31:
        /*0008*/ 	.byte	0x04, 0x17
        /*000a*/ 	.short	(.L_33 - .L_32)
.L_32:
        /*000c*/ 	.word	0x00000000
        /*0010*/ 	.short	0x0000
        /*0012*/ 	.short	0x0000
        /*0014*/ 	.byte	0x00, 0xf0, 0x01, 0x20


	//----- nvinfo : EIATTR_AT_ENTRY_FRAGMENTS
	.align		4
.L_33:
        /*0018*/ 	.byte	0x04, 0x4f
        /*001a*/ 	.short	(.L_35 - .L_34)


	//   ....[0]....
.L_34:
        /*001c*/ 	.word	0x00000006


	//----- nvinfo : EIATTR_RESERVED_SMEM_USED
	.align		4
.L_35:
        /*0020*/ 	.byte	0x01, 0x41
	.zero		2


	//----- nvinfo : EIATTR_SPARSE_MMA_MASK
	.align		4
        /*0024*/ 	.byte	0x03, 0x50
        /*0026*/ 	.short	0x0000


	//----- nvinfo : EIATTR_TCGEN05_1CTA_USED
	.align		4
        /*0028*/ 	.byte	0x01, 0x51
	.zero		2


	//----- nvinfo : EIATTR_MAXREG_COUNT
	.align		4
        /*002c*/ 	.byte	0x03, 0x1b
        /*002e*/ 	.short	0x00ff


	//----- nvinfo : EIATTR_NUM_BARRIERS
	.align		4
        /*0030*/ 	.byte	0x02, 0x4c
        /*0032*/ 	.byte	0x07
	.zero		1


	//----- nvinfo : EIATTR_EXTERNS
	.align		4
        /*0034*/ 	.byte	0x04, 0x0f
        /*0036*/ 	.short	(.L_37 - .L_36)


	//   ....[0]....
	.align		4
.L_36:
        /*0038*/ 	.word	index@(__assertfail)


	//----- nvinfo : EIATTR_MERCURY_ISA_VERSION
	.align		4
.L_37:
        /*003c*/ 	.byte	0x03, 0x5f
        /*003e*/ 	.short	0x0101


	//----- nvinfo : EIATTR_INT_WARP_WIDE_INSTR_OFFSETS
	.align		4
        /*0040*/ 	.byte	0x04, 0x31
        /*0042*/ 	.short	(.L_39 - .L_38)


	//   ....[0]....
.L_38:
        /*0044*/ 	.word	0x00004140


	//   ....[1]....
        /*0048*/ 	.word	0x00004170


	//   ....[2]....
        /*004c*/ 	.word	0x00004190


	//   ....[3]....
        /*0050*/ 	.word	0x00004d10


	//   ....[4]....
        /*0054*/ 	.word	0x00004e30


	//   ....[5]....
        /*0058*/ 	.word	0x00004f80


	//   ....[6]....
        /*005c*/ 	.word	0x000050a0


	//----- nvinfo : EIATTR_COOP_GROUP_MASK_REGIDS
	.align		4
.L_39:
        /*0060*/ 	.byte	0x04, 0x29
        /*0062*/ 	.short	(.L_41 - .L_40)


	//   ....[0]....
.L_40:
        /*0064*/ 	.word	0xffffffff


	//   ....[1]....
        /*0068*/ 	.word	0xffffffff


	//   ....[2]....
        /*006c*/ 	.word	0xffffffff


	//   ....[3]....
        /*0070*/ 	.word	0xffffffff


	//   ....[4]....
        /*0074*/ 	.word	0xffffffff


	//   ....[5]....
        /*0078*/ 	.word	0xffffffff


	//   ....[6]....
        /*007c*/ 	.word	0xffffffff


	//   ....[7]....
        /*0080*/ 	.word	0xffffffff


	//   ....[8]....
        /*0084*/ 	.word	0xffffffff


	//   ....[9]....
        /*0088*/ 	.word	0xffffffff


	//   ....[10]....
        /*008c*/ 	.word	0xffffffff


	//   ....[11]....
        /*0090*/ 	.word	0xffffffff


	//   ....[12]....
        /*0094*/ 	.word	0xffffffff


	//   ....[13]....
        /*0098*/ 	.word	0xffffffff


	//----- nvinfo : EIATTR_COOP_GROUP_INSTR_OFFSETS
	.align		4
.L_41:
        /*009c*/ 	.byte	0x04, 0x28
        /*009e*/ 	.short	(.L_43 - .L_42)


	//   ....[0]....
.L_42:
        /*00a0*/ 	.word	0x00000080


	//   ....[1]....
        /*00a4*/ 	.word	0x000004f0


	//   ....[2]....
        /*00a8*/ 	.word	0x000006d0


	//   ....[3]....
        /*00ac*/ 	.word	0x00000850


	//   ....[4]....
        /*00b0*/ 	.word	0x00000950


	//   ....[5]....
        /*00b4*/ 	.word	0x00000ac0


	//   ....[6]....
        /*00b8*/ 	.word	0x00000c60


	//   ....[7]....
        /*00bc*/ 	.word	0x00000e10


	//   ....[8]....
        /*00c0*/ 	.word	0x00002190


	//   ....[9]....
        /*00c4*/ 	.word	0x00003170


	//   ....[10]....
        /*00c8*/ 	.word	0x00003380


	//   ....[11]....
        /*00cc*/ 	.word	0x000033b0


	//   ....[12]....
        /*00d0*/ 	.word	0x00004020


	//   ....[13]....
        /*00d4*/ 	.word	0x00004250


	//----- nvinfo : EIATTR_VRC_CTA_INIT_COUNT
	.align		4
.L_43:
        /*00d8*/ 	.byte	0x02, 0x4a
        /*00da*/ 	.byte	0x80
	.zero		1


	//----- nvinfo : EIATTR_SYSCALL_OFFSETS
	.align		4
        /*00dc*/ 	.byte	0x04, 0x46
        /*00de*/ 	.short	(.L_45 - .L_44)


	//   ....[0]....
.L_44:
        /*00e0*/ 	.word	0x00005dd0


	//   ....[1]....
        /*00e4*/ 	.word	0x00005ec0


	//   ....[2]....
        /*00e8*/ 	.word	0x000067e0


	//   ....[3]....
        /*00ec*/ 	.word	0x00007240


	//----- nvinfo : EIATTR_MBARRIER_INSTR_OFFSETS
	.align		4
.L_45:
        /*00f0*/ 	.byte	0x04, 0x39
        /*00f2*/ 	.short	(.L_47 - .L_46)


	//   ....[0]....
.L_46:
        /*00f4*/ 	.word	0x00000600
        /*00f8*/ 	.word	0x000000ff
        /*00fc*/ 	.word	0x00000000
        /*0100*/ 	.short	0x0100
        /*0102*/ 	.byte	0x04
	.zero		1


	//   ....[1]....
        /*0104*/ 	.word	0x00000610
        /*0108*/ 	.word	0x000000ff
        /*010c*/ 	.word	0x00000030
        /*0110*/ 	.short	0x0100
        /*0112*/ 	.byte	0x04
	.zero		1


	//   ....[2]....
        /*0114*/ 	.word	0x00000620
        /*0118*/ 	.word	0x000000ff
        /*011c*/ 	.word	0x00000008
        /*0120*/ 	.short	0x0100
        /*0122*/ 	.byte	0x04
	.zero		1


	//   ....[3]....
        /*0124*/ 	.word	0x00000630
        /*0128*/ 	.word	0x000000ff
        /*012c*/ 	.word	0x00000038
        /*0130*/ 	.short	0x0100
        /*0132*/ 	.byte	0x04
	.zero		1


	//   ....[4]....
        /*0134*/ 	.word	0x00000640
        /*0138*/ 	.word	0x000000ff
        /*013c*/ 	.word	0x00000010
        /*0140*/ 	.short	0x0100
        /*0142*/ 	.byte	0x04
	.zero		1


	//   ....[5]....
        /*0144*/ 	.word	0x00000650
        /*0148*/ 	.word	0x000000ff
        /*014c*/ 	.word	0x00000040
        /*0150*/ 	.short	0x0100
        /*0152*/ 	.byte	0x04
	.zero		1


	//   ....[6]....
        /*0154*/ 	.word	0x00000660
        /*0158*/ 	.word	0x000000ff
        /*015c*/ 	.word	0x00000018
        /*0160*/ 	.short	0x0100
        /*0162*/ 	.byte	0x04
	.zero		1


	//   ....[7]....
        /*0164*/ 	.word	0x00000670
        /*0168*/ 	.word	0x000000ff
        /*016c*/ 	.word	0x00000048
        /*0170*/ 	.short	0x0100
        /*0172*/ 	.byte	0x04
	.zero		1


	//   ....[8]....
        /*0174*/ 	.word	0x00000680
        /*0178*/ 	.word	0x000000ff
        /*017c*/ 	.word	0x00000020
        /*0180*/ 	.short	0x0100
        /*0182*/ 	.byte	0x04
	.zero		1


	//   ....[9]....
        /*0184*/ 	.word	0x00000690
        /*0188*/ 	.word	0x000000ff
        /*018c*/ 	.word	0x00000050
        /*0190*/ 	.short	0x0100
        /*0192*/ 	.byte	0x04
	.zero		1


	//   ....[10]....
        /*0194*/ 	.word	0x000006a0
        /*0198*/ 	.word	0x000000ff
        /*019c*/ 	.word	0x00000028
        /*01a0*/ 	.short	0x0100
        /*01a2*/ 	.byte	0x04
	.zero		1


	//   ....[11]....
        /*01a4*/ 	.word	0x000006b0
        /*01a8*/ 	.word	0x000000ff
        /*01ac*/ 	.word	0x00000058
        /*01b0*/ 	.short	0x0100
        /*01b2*/ 	.byte	0x04
	.zero		1


	//   ....[12]....
        /*01b4*/ 	.word	0x000007e0
        /*01b8*/ 	.word	0x000000ff
        /*01bc*/ 	.word	0x00000060
        /*01c0*/ 	.short	0x0100
        /*01c2*/ 	.byte	0x04
	.zero		1


	//   ....[13]....
        /*01c4*/ 	.word	0x000007f0
        /*01c8*/ 	.word	0x000000ff
        /*01cc*/ 	.word	0x00000078
        /*01d0*/ 	.short	0x0100
        /*01d2*/ 	.byte	0x04
	.zero		1


	//   ....[14]....
        /*01d4*/ 	.word	0x00000800
        /*01d8*/ 	.word	0x000000ff
        /*01dc*/ 	.word	0x00000068
        /*01e0*/ 	.short	0x0100
        /*01e2*/ 	.byte	0x04
	.zero		1


	//   ....[15]....
        /*01e4*/ 	.word	0x00000810
        /*01e8*/ 	.word	0x000000ff
        /*01ec*/ 	.word	0x00000080
        /*01f0*/ 	.short	0x0100
        /*01f2*/ 	.byte	0x04
	.zero		1


	//   ....[16]....
        /*01f4*/ 	.word	0x00000820
        /*01f8*/ 	.word	0x000000ff
        /*01fc*/ 	.word	0x00000070
        /*0200*/ 	.short	0x0100
        /*0202*/ 	.byte	0x04
	.zero		1


	//   ....[17]....
        /*0204*/ 	.word	0x00000830
        /*0208*/ 	.word	0x000000ff
        /*020c*/ 	.word	0x00000088
        /*0210*/ 	.short	0x0100
        /*0212*/ 	.byte	0x04
	.zero		1


	//   ....[18]....
        /*0214*/ 	.word	0x00000920
        /*0218*/ 	.word	0x000000ff
        /*021c*/ 	.word	0x00000090
        /*0220*/ 	.short	0x0100
        /*0222*/ 	.byte	0x06
	.zero		1


	//   ....[19]....
        /*0224*/ 	.word	0x00000930
        /*0228*/ 	.word	0x000000ff
        /*022c*/ 	.word	0x00000098
        /*0230*/ 	.short	0x0100
        /*0232*/ 	.byte	0x06
	.zero		1


	//   ....[20]....
        /*0234*/ 	.word	0x00000a70
        /*0238*/ 	.word	0x000000ff
        /*023c*/ 	.word	0x000000a0
        /*0240*/ 	.short	0x0100
        /*0242*/ 	.byte	0x06
	.zero		1


	//   ....[21]....
        /*0244*/ 	.word	0x00000a80
        /*0248*/ 	.word	0x000000ff
        /*024c*/ 	.word	0x000000b0
        /*0250*/ 	.short	0x0100
        /*0252*/ 	.byte	0x06
	.zero		1


	//   ....[22]....
        /*0254*/ 	.word	0x00000a90
        /*0258*/ 	.word	0x000000ff
        /*025c*/ 	.word	0x000000a8
        /*0260*/ 	.short	0x0100
        /*0262*/ 	.byte	0x06
	.zero		1


	//   ....[23]....
        /*0264*/ 	.word	0x00000aa0
        /*0268*/ 	.word	0x000000ff
        /*026c*/ 	.word	0x000000b8
        /*0270*/ 	.short	0x0100
        /*0272*/ 	.byte	0x06
	.zero		1


	//   ....[24]....
        /*0274*/ 	.word	0x00000bd0
        /*0278*/ 	.word	0x000000ff
        /*027c*/ 	.word	0x000000c0
        /*0280*/ 	.short	0x0100
        /*0282*/ 	.byte	0x04
	.zero		1


	//   ....[25]....
        /*0284*/ 	.word	0x00000be0
        /*0288*/ 	.word	0x000000ff
        /*028c*/ 	.word	0x000000e0
        /*0290*/ 	.short	0x0100
        /*0292*/ 	.byte	0x04
	.zero		1


	//   ....[26]....
        /*0294*/ 	.word	0x00000bf0
        /*0298*/ 	.word	0x000000ff
        /*029c*/ 	.word	0x000000c8
        /*02a0*/ 	.short	0x0100
        /*02a2*/ 	.byte	0x04
	.zero		1


	//   ....[27]....
        /*02a4*/ 	.word	0x00000c00
        /*02a8*/ 	.word	0x000000ff
        /*02ac*/ 	.word	0x000000e8
        /*02b0*/ 	.short	0x0100
        /*02b2*/ 	.byte	0x04
	.zero		1


	//   ....[28]....
        /*02b4*/ 	.word	0x00000c10
        /*02b8*/ 	.word	0x000000ff
        /*02bc*/ 	.word	0x000000d0
        /*02c0*/ 	.short	0x0100
        /*02c2*/ 	.byte	0x04
	.zero		1


	//   ....[29]....
        /*02c4*/ 	.word	0x00000c20
        /*02c8*/ 	.word	0x000000ff
        /*02cc*/ 	.word	0x000000f0
        /*02d0*/ 	.short	0x0100
        /*02d2*/ 	.byte	0x04
	.zero		1


	//   ....[30]....
        /*02d4*/ 	.word	0x00000c30
        /*02d8*/ 	.word	0x000000ff
        /*02dc*/ 	.word	0x000000d8
        /*02e0*/ 	.short	0x0100
        /*02e2*/ 	.byte	0x04
	.zero		1


	//   ....[31]....
        /*02e4*/ 	.word	0x00000c40
        /*02e8*/ 	.word	0x000000ff
        /*02ec*/ 	.word	0x000000f8
        /*02f0*/ 	.short	0x0100
        /*02f2*/ 	.byte	0x04
	.zero		1


	//   ....[32]....
        /*02f4*/ 	.word	0x00000d30
        /*02f8*/ 	.word	0x000000ff
        /*02fc*/ 	.word	0x00000100
        /*0300*/ 	.short	0x0100
        /*0302*/ 	.byte	0x04
	.zero		1


	//   ....[33]....
        /*0304*/ 	.word	0x00000d40
        /*0308*/ 	.word	0x000000ff
        /*030c*/ 	.word	0x00000110
        /*0310*/ 	.short	0x0100
        /*0312*/ 	.byte	0x04
	.zero		1


	//   ....[34]....
        /*0314*/ 	.word	0x00000d50
        /*0318*/ 	.word	0x000000ff
        /*031c*/ 	.word	0x00000108
        /*0320*/ 	.short	0x0100
        /*0322*/ 	.byte	0x04
	.zero		1


	//   ....[35]....
        /*0324*/ 	.word	0x00000d60
        /*0328*/ 	.word	0x000000ff
        /*032c*/ 	.word	0x00000118
        /*0330*/ 	.short	0x0100
        /*0332*/ 	.byte	0x04
	.zero		1


	//   ....[36]....
        /*0334*/ 	.word	0x00001890
        /*0338*/ 	.word	0x00000000
        /*033c*/ 	.word	0x00000110
        /*0340*/ 	.short	0x010a
        /*0342*/ 	.byte	0xff
	.zero		1


	//   ....[37]....
        /*0344*/ 	.word	0x000018c0
        /*0348*/ 	.word	0x00000000
        /*034c*/ 	.word	0x00000100
        /*0350*/ 	.short	0x0101
        /*0352*/ 	.byte	0xff
	.zero		1


	//   ....[38]....
        /*0354*/ 	.word	0x00001990
        /*0358*/ 	.word	0x000000ff
        /*035c*/ 	.word	0x00000030
        /*0360*/ 	.short	0x010a
        /*0362*/ 	.byte	0x04
	.zero		1


	//   ....[39]....
        /*0364*/ 	.word	0x00001a10
        /*0368*/ 	.word	0x000000ff
        /*036c*/ 	.word	0x00000030
        /*0370*/ 	.short	0x010a
        /*0372*/ 	.byte	0x21
	.zero		1


	//   ....[40]....
        /*0374*/ 	.word	0x00001ba0
        /*0378*/ 	.word	0x000000ff
        /*037c*/ 	.word	0x00000030
        /*0380*/ 	.short	0x010a
        /*0382*/ 	.byte	0x05
	.zero		1


	//   ....[41]....
        /*0384*/ 	.word	0x00001d90
        /*0388*/ 	.word	0x000000ff
        /*038c*/ 	.word	0x00000098
        /*0390*/ 	.short	0x0101
        /*0392*/ 	.byte	0x0d
	.zero		1


	//   ....[42]....
        /*0394*/ 	.word	0x00001db0
        /*0398*/ 	.word	0x000000ff
        /*039c*/ 	.word	0x00000030
        /*03a0*/ 	.short	0x010a
        /*03a2*/ 	.byte	0x04
	.zero		1


	//   ....[43]....
        /*03a4*/ 	.word	0x00001e30
        /*03a8*/ 	.word	0x000000ff
        /*03ac*/ 	.word	0x00000030
        /*03b0*/ 	.short	0x010a
        /*03b2*/ 	.byte	0x21
	.zero		1


	//   ....[44]....
        /*03b4*/ 	.word	0x00001fc0
        /*03b8*/ 	.word	0x000000ff
        /*03bc*/ 	.word	0x00000030
        /*03c0*/ 	.short	0x010a
        /*03c2*/ 	.byte	0x05
	.zero		1


	//   ....[45]....
        /*03c4*/ 	.word	0x000021c0
        /*03c8*/ 	.word	0x00000003
        /*03cc*/ 	.word	0x000000a0
        /*03d0*/ 	.short	0x010a
        /*03d2*/ 	.byte	0xff
	.zero		1


	//   ....[46]....
        /*03d4*/ 	.word	0x00002310
        /*03d8*/ 	.word	0x00000000
        /*03dc*/ 	.word	0x00000000
        /*03e0*/ 	.short	0x0101
        /*03e2*/ 	.byte	0xff
	.zero		1


	//   ....[47]....
        /*03e4*/ 	.word	0x000028d0
        /*03e8*/ 	.word	0x000000ff
        /*03ec*/ 	.word	0x00000000
        /*03f0*/ 	.short	0x010a
        /*03f2*/ 	.byte	0x04
	.zero		1


	//   ....[48]....
        /*03f4*/ 	.word	0x00002960
        /*03f8*/ 	.word	0x000000ff
        /*03fc*/ 	.word	0x00000000
        /*0400*/ 	.short	0x010a
        /*0402*/ 	.byte	0x05
	.zero		1


	//   ....[49]....
        /*0404*/ 	.word	0x000029f0
        /*0408*/ 	.word	0x000000ff
        /*040c*/ 	.word	0x00000000
        /*0410*/ 	.short	0x010a
        /*0412*/ 	.byte	0x05
	.zero		1


	//   ....[50]....
        /*0414*/ 	.word	0x00002a80
        /*0418*/ 	.word	0x000000ff
        /*041c*/ 	.word	0x00000000
        /*0420*/ 	.short	0x010a
        /*0422*/ 	.byte	0x05
	.zero		1


	//   ....[51]....
        /*0424*/ 	.word	0x00002b10
        /*0428*/ 	.word	0x000000ff
        /*042c*/ 	.word	0x00000000
        /*0430*/ 	.short	0x010a
        /*0432*/ 	.byte	0x05
	.zero		1


	//   ....[52]....
        /*0434*/ 	.word	0x00002bb0
        /*0438*/ 	.word	0x00000000
        /*043c*/ 	.word	0x00000000
        /*0440*/ 	.short	0x010a
        /*0442*/ 	.byte	0xff
	.zero		1


	//   ....[53]....
        /*0444*/ 	.word	0x00002cd0
        /*0448*/ 	.word	0x00000002
        /*044c*/ 	.word	0x00000100
        /*0450*/ 	.short	0x010a
        /*0452*/ 	.byte	0xff
	.zero		1


	//   ....[54]....
        /*0454*/ 	.word	0x00002d40
        /*0458*/ 	.word	0x00000002
        /*045c*/ 	.word	0x00000000
        /*0460*/ 	.short	0x0101
        /*0462*/ 	.byte	0xff
	.zero		1


	//   ....[55]....
        /*0464*/ 	.word	0x00002d60
        /*0468*/ 	.word	0x000000ff
        /*046c*/ 	.word	0x000000b0
        /*0470*/ 	.short	0x010a
        /*0472*/ 	.byte	0x04
	.zero		1


	//   ....[56]....
        /*0474*/ 	.word	0x00002e80
        /*0478*/ 	.word	0x00000002
        /*047c*/ 	.word	0x000000a0
        /*0480*/ 	.short	0x010a
        /*0482*/ 	.byte	0xff
	.zero		1


	//   ....[57]....
        /*0484*/ 	.word	0x00002f80
        /*0488*/ 	.word	0x00000002
        /*048c*/ 	.word	0x00000000
        /*0490*/ 	.short	0x0101
        /*0492*/ 	.byte	0xff
	.zero		1


	//   ....[58]....
        /*0494*/ 	.word	0x00003010
        /*0498*/ 	.word	0x000000ff
        /*049c*/ 	.word	0x000000b0
        /*04a0*/ 	.short	0x0106
        /*04a2*/ 	.byte	0x04
	.zero		1


	//   ....[59]....
        /*04a4*/ 	.word	0x00003030
        /*04a8*/ 	.word	0x000000ff
        /*04ac*/ 	.word	0x000000b0
        /*04b0*/ 	.short	0x010a
        /*04b2*/ 	.byte	0x04
	.zero		1


	//   ....[60]....
        /*04b4*/ 	.word	0x000030c0
        /*04b8*/ 	.word	0x000000ff
        /*04bc*/ 	.word	0x000000b0
        /*04c0*/ 	.short	0x0106
        /*04c2*/ 	.byte	0x07
	.zero		1


	//   ....[61]....
        /*04c4*/ 	.word	0x00003100
        /*04c8*/ 	.word	0x00000000
        /*04cc*/ 	.word	0x000000b0
        /*04d0*/ 	.short	0x010a
        /*04d2*/ 	.byte	0xff
	.zero		1


	//   ....[62]....
        /*04d4*/ 	.word	0x000036d0
        /*04d8*/ 	.word	0x00000000
        /*04dc*/ 	.word	0x000000a0
        /*04e0*/ 	.short	0x010a
        /*04e2*/ 	.byte	0xff
	.zero		1


	//   ....[63]....
        /*04e4*/ 	.word	0x000037d0
        /*04e8*/ 	.word	0x00000003
        /*04ec*/ 	.word	0x00000000
        /*04f0*/ 	.short	0x0101
        /*04f2*/ 	.byte	0xff
	.zero		1


	//   ....[64]....
        /*04f4*/ 	.word	0x000037e0
        /*04f8*/ 	.word	0x000000ff
        /*04fc*/ 	.word	0x00000000
        /*0500*/ 	.short	0x010a
        /*0502*/ 	.byte	0x04
	.zero		1


	//   ....[65]....
        /*0504*/ 	.word	0x00003860
        /*0508*/ 	.word	0x000000ff
        /*050c*/ 	.word	0x000000e0
        /*0510*/ 	.short	0x010a
        /*0512*/ 	.byte	0x2e
	.zero		1


	//   ....[66]....
        /*0514*/ 	.word	0x00003940
        /*0518*/ 	.word	0x000000ff
        /*051c*/ 	.word	0x00000000
        /*0520*/ 	.short	0x010a
        /*0522*/ 	.byte	0x07
	.zero		1


	//   ....[67]....
        /*0524*/ 	.word	0x00003a80
        /*0528*/ 	.word	0x000000ff
        /*052c*/ 	.word	0x00000000
        /*0530*/ 	.short	0x010a
        /*0532*/ 	.byte	0x04
	.zero		1


	//   ....[68]....
        /*0534*/ 	.word	0x00003e50
        /*0538*/ 	.word	0x000000ff
        /*053c*/ 	.word	0x00000000
        /*0540*/ 	.short	0x010a
        /*0542*/ 	.byte	0x04
	.zero		1


	//   ....[69]....
        /*0544*/ 	.word	0x00003ee0
        /*0548*/ 	.word	0x000000ff
        /*054c*/ 	.word	0x00000000
        /*0550*/ 	.short	0x010a
        /*0552*/ 	.byte	0x05
	.zero		1


	//   ....[70]....
        /*0554*/ 	.word	0x00003f70
        /*0558*/ 	.word	0x000000ff
        /*055c*/ 	.word	0x00000000
        /*0560*/ 	.short	0x010a
        /*0562*/ 	.byte	0x05
	.zero		1


	//   ....[71]....
        /*0564*/ 	.word	0x00004000
        /*0568*/ 	.word	0x000000ff
        /*056c*/ 	.word	0x00000000
        /*0570*/ 	.short	0x010a
        /*0572*/ 	.byte	0x04
	.zero		1


	//   ....[72]....
        /*0574*/ 	.word	0x000044e0
        /*0578*/ 	.word	0x00000008
        /*057c*/ 	.word	0x000000a0
        /*0580*/ 	.short	0x010a
        /*0582*/ 	.byte	0xff
	.zero		1


	//   ....[73]....
        /*0584*/ 	.word	0x00004650
        /*0588*/ 	.word	0x00000000
        /*058c*/ 	.word	0x00000000
        /*0590*/ 	.short	0x0101
        /*0592*/ 	.byte	0xff
	.zero		1


	//   ....[74]....
        /*0594*/ 	.word	0x00004b20
        /*0598*/ 	.word	0x000000ff
        /*059c*/ 	.word	0x00000098
        /*05a0*/ 	.short	0x010a
        /*05a2*/ 	.byte	0x18
	.zero		1


	//   ....[75]....
        /*05a4*/ 	.word	0x00004cf0
        /*05a8*/ 	.word	0x000000ff
        /*05ac*/ 	.word	0x00000078
        /*05b0*/ 	.short	0x010a
        /*05b2*/ 	.byte	0x04
	.zero		1


	//   ....[76]....
        /*05b4*/ 	.word	0x00004ed0
        /*05b8*/ 	.word	0x000000ff
        /*05bc*/ 	.word	0x00000060
        /*05c0*/ 	.short	0x010b
        /*05c2*/ 	.byte	0x04
	.zero		1


	//   ....[77]....
        /*05c4*/ 	.word	0x00004ee0
        /*05c8*/ 	.word	0x000000ff
        /*05cc*/ 	.word	0x00000000
        /*05d0*/ 	.short	0x0101
        /*05d2*/ 	.byte	0x07
	.zero		1


	//   ....[78]....
        /*05d4*/ 	.word	0x00004ef0
        /*05d8*/ 	.word	0x000000ff
        /*05dc*/ 	.word	0x00000078
        /*05e0*/ 	.short	0x010a
        /*05e2*/ 	.byte	0x05
	.zero		1


	//   ....[79]....
        /*05e4*/ 	.word	0x00005140
        /*05e8*/ 	.word	0x000000ff
        /*05ec*/ 	.word	0x00000060
        /*05f0*/ 	.short	0x010b
        /*05f2*/ 	.byte	0x05
	.zero		1


	//   ....[80]....
        /*05f4*/ 	.word	0x00005150
        /*05f8*/ 	.word	0x000000ff
        /*05fc*/ 	.word	0x00000000
        /*0600*/ 	.short	0x0101
        /*0602*/ 	.byte	0x04
	.zero		1


	//   ....[81]....
        /*0604*/ 	.word	0x000051a0
        /*0608*/ 	.word	0x000000ff
        /*060c*/ 	.word	0x00000000
        /*0610*/ 	.short	0x010a
        /*0612*/ 	.byte	0x04
	.zero		1


	//   ....[82]....
        /*0614*/ 	.word	0x00005230
        /*0618*/ 	.word	0x000000ff
        /*061c*/ 	.word	0x00000000
        /*0620*/ 	.short	0x010a
        /*0622*/ 	.byte	0x05
	.zero		1


	//   ....[83]....
        /*0624*/ 	.word	0x000052d0
        /*0628*/ 	.word	0x00000000
        /*062c*/ 	.word	0x00000000
        /*0630*/ 	.short	0x010a
        /*0632*/ 	.byte	0xff
	.zero		1


	//   ....[84]....
        /*0634*/ 	.word	0x00005640
        /*0638*/ 	.word	0x00000000
        /*063c*/ 	.word	0x000000a0
        /*0640*/ 	.short	0x010a
        /*0642*/ 	.byte	0xff
	.zero		1


	//   ....[85]....
        /*0644*/ 	.word	0x00005710
        /*0648*/ 	.word	0x00000000
        /*064c*/ 	.word	0x00000000
        /*0650*/ 	.short	0x0101
        /*0652*/ 	.byte	0xff
	.zero		1


	//   ....[86]....
        /*0654*/ 	.word	0x00006360
        /*0658*/ 	.word	0x00000002
        /*065c*/ 	.word	0x00000060
        /*0660*/ 	.short	0x010a
        /*0662*/ 	.byte	0xff
	.zero		1


	//   ....[87]....
        /*0664*/ 	.word	0x000063a0
        /*0668*/ 	.word	0x00000047
        /*066c*/ 	.word	0x000000c0
        /*0670*/ 	.short	0x010a
        /*0672*/ 	.byte	0xff
	.zero		1


	//   ....[88]....
        /*0674*/ 	.word	0x00006490
        /*0678*/ 	.word	0x00000002
        /*067c*/ 	.word	0x00000060
        /*0680*/ 	.short	0x010a
        /*0682*/ 	.byte	0xff
	.zero		1


	//   ....[89]....
        /*0684*/ 	.word	0x000066c0
        /*0688*/ 	.word	0x00000047
        /*068c*/ 	.word	0x000000c0
        /*0690*/ 	.short	0x010a
        /*0692*/ 	.byte	0xff
	.zero		1


	//   ....[90]....
        /*0694*/ 	.word	0x00006f60
        /*0698*/ 	.word	0x00000000
        /*069c*/ 	.word	0x00000000
        /*06a0*/ 	.short	0x0101
        /*06a2*/ 	.byte	0xff
	.zero		1


	//   ....[91]....
        /*06a4*/ 	.word	0x00006f70
        /*06a8*/ 	.word	0x00000002
        /*06ac*/ 	.word	0x00000060
        /*06b0*/ 	.short	0x010a
        /*06b2*/ 	.byte	0xff
	.zero		1


	//   ....[92]....
        /*06b4*/ 	.word	0x00007040
        /*06b8*/ 	.word	0x00000002
        /*06bc*/ 	.word	0x00000060
        /*06c0*/ 	.short	0x010a
        /*06c2*/ 	.byte	0xff
	.zero		1


	//   ....[93]....
        /*06c4*/ 	.word	0x00007640
        /*06c8*/ 	.word	0x000000ff
        /*06cc*/ 	.word	0x00000000
        /*06d0*/ 	.short	0x0101
        /*06d2*/ 	.byte	0x04
	.zero		1


	//   ....[94]....
        /*06d4*/ 	.word	0x00007a30
        /*06d8*/ 	.word	0x00000000
        /*06dc*/ 	.word	0x00000000
        /*06e0*/ 	.short	0x0101
        /*06e2*/ 	.byte	0xff
	.zero		1


	//   ....[95]....
        /*06e4*/ 	.word	0x00007ce0
        /*06e8*/ 	.word	0x000000ff
        /*06ec*/ 	.word	0x00000000
        /*06f0*/ 	.short	0x0101
        /*06f2*/ 	.byte	0x04
	.zero		1


	//   ....[96]....
        /*06f4*/ 	.word	0x00007d00
        /*06f8*/ 	.word	0x00000000
        /*06fc*/ 	.word	0x00000110
        /*0700*/ 	.short	0x010a
        /*0702*/ 	.byte	0xff
	.zero		1


	//   ....[97]....
        /*0704*/ 	.word	0x00007d60
        /*0708*/ 	.word	0x00000000
        /*070c*/ 	.word	0x00000030
        /*0710*/ 	.short	0x010a
        /*0712*/ 	.byte	0xff
	.zero		1


	//   ....[98]....
        /*0714*/ 	.word	0x00007dc0
        /*0718*/ 	.word	0x00000000
        /*071c*/ 	.word	0x00000030
        /*0720*/ 	.short	0x010a
        /*0722*/ 	.byte	0xff
	.zero		1


	//   ....[99]....
        /*0724*/ 	.word	0x00007e10
        /*0728*/ 	.word	0x00000003
        /*072c*/ 	.word	0x000000a0
        /*0730*/ 	.short	0x010a
        /*0732*/ 	.byte	0xff
	.zero		1


	//   ....[100]....
        /*0734*/ 	.word	0x00007e70
        /*0738*/ 	.word	0x00000000
        /*073c*/ 	.word	0x00000000
        /*0740*/ 	.short	0x010a
        /*0742*/ 	.byte	0xff
	.zero		1


	//   ....[101]....
        /*0744*/ 	.word	0x00007ed0
        /*0748*/ 	.word	0x00000000
        /*074c*/ 	.word	0x00000000
        /*0750*/ 	.short	0x010a
        /*0752*/ 	.byte	0xff
	.zero		1


	//   ....[102]....
        /*0754*/ 	.word	0x00007f30
        /*0758*/ 	.word	0x00000000
        /*075c*/ 	.word	0x00000000
        /*0760*/ 	.short	0x010a
        /*0762*/ 	.byte	0xff
	.zero		1


	//   ....[103]....
        /*0764*/ 	.word	0x00007f90
        /*0768*/ 	.word	0x00000000
        /*076c*/ 	.word	0x00000000
        /*0770*/ 	.short	0x010a
        /*0772*/ 	.byte	0xff
	.zero		1


	//   ....[104]....
        /*0774*/ 	.word	0x00007ff0
        /*0778*/ 	.word	0x00000000
        /*077c*/ 	.word	0x00000000
        /*0780*/ 	.short	0x010a
        /*0782*/ 	.byte	0xff
	.zero		1


	//   ....[105]....
        /*0784*/ 	.word	0x00008040
        /*0788*/ 	.word	0x00000002
        /*078c*/ 	.word	0x00000100
        /*0790*/ 	.short	0x010a
        /*0792*/ 	.byte	0xff
	.zero		1


	//   ....[106]....
        /*0794*/ 	.word	0x000080a0
        /*0798*/ 	.word	0x00000002
        /*079c*/ 	.word	0x000000b0
        /*07a0*/ 	.short	0x010a
        /*07a2*/ 	.byte	0xff
	.zero		1


	//   ....[107]....
        /*07a4*/ 	.word	0x000080f0
        /*07a8*/ 	.word	0x00000002
        /*07ac*/ 	.word	0x000000a0
        /*07b0*/ 	.short	0x010a
        /*07b2*/ 	.byte	0xff
	.zero		1


	//   ....[108]....
        /*07b4*/ 	.word	0x00008150
        /*07b8*/ 	.word	0x00000000
        /*07bc*/ 	.word	0x000000b0
        /*07c0*/ 	.short	0x010a
        /*07c2*/ 	.byte	0xff
	.zero		1


	//   ....[109]....
        /*07c4*/ 	.word	0x000081a0
        /*07c8*/ 	.word	0x00000000
        /*07cc*/ 	.word	0x000000a0
        /*07d0*/ 	.short	0x010a
        /*07d2*/ 	.byte	0xff
	.zero		1


	//   ....[110]....
        /*07d4*/ 	.word	0x00008200
        /*07d8*/ 	.word	0x00000002
        /*07dc*/ 	.word	0x000000e0
        /*07e0*/ 	.short	0x010a
        /*07e2*/ 	.byte	0xff
	.zero		1


	//   ....[111]....
        /*07e4*/ 	.word	0x00008260
        /*07e8*/ 	.word	0x00000000
        /*07ec*/ 	.word	0x00000000
        /*07f0*/ 	.short	0x010a
        /*07f2*/ 	.byte	0xff
	.zero		1


	//   ....[112]....
        /*07f4*/ 	.word	0x000082c0
        /*07f8*/ 	.word	0x00000000
        /*07fc*/ 	.word	0x00000000
        /*0800*/ 	.short	0x010a
        /*0802*/ 	.byte	0xff
	.zero		1


	//   ....[113]....
        /*0804*/ 	.word	0x00008320
        /*0808*/ 	.word	0x00000000
        /*080c*/ 	.word	0x00000000
        /*0810*/ 	.short	0x010a
        /*0812*/ 	.byte	0xff
	.zero		1


	//   ....[114]....
        /*0814*/ 	.word	0x00008380
        /*0818*/ 	.word	0x00000000
        /*081c*/ 	.word	0x00000000
        /*0820*/ 	.short	0x010a
        /*0822*/ 	.byte	0xff
	.zero		1


	//   ....[115]....
        /*0824*/ 	.word	0x000083e0
        /*0828*/ 	.word	0x00000000
        /*082c*/ 	.word	0x00000000
        /*0830*/ 	.short	0x010a
        /*0832*/ 	.byte	0xff
	.zero		1


	//   ....[116]....
        /*0834*/ 	.word	0x00008430
        /*0838*/ 	.word	0x00000008
        /*083c*/ 	.word	0x000000a0
        /*0840*/ 	.short	0x010a
        /*0842*/ 	.byte	0xff
	.zero		1


	//   ....[117]....
        /*0844*/ 	.word	0x00008490
        /*0848*/ 	.word	0x00000000
        /*084c*/ 	.word	0x00000098
        /*0850*/ 	.short	0x010a
        /*0852*/ 	.byte	0xff
	.zero		1


	//   ....[118]....
        /*0854*/ 	.word	0x000084f0
        /*0858*/ 	.word	0x00000000
        /*085c*/ 	.word	0x00000078
        /*0860*/ 	.short	0x010a
        /*0862*/ 	.byte	0xff
	.zero		1


	//   ....[119]....
        /*0864*/ 	.word	0x00008550
        /*0868*/ 	.word	0x00000002
        /*086c*/ 	.word	0x00000078
        /*0870*/ 	.short	0x010a
        /*0872*/ 	.byte	0xff
	.zero		1


	//   ....[120]....
        /*0874*/ 	.word	0x000085b0
        /*0878*/ 	.word	0x00000000
        /*087c*/ 	.word	0x00000000
        /*0880*/ 	.short	0x010a
        /*0882*/ 	.byte	0xff
	.zero		1


	//   ....[121]....
        /*0884*/ 	.word	0x00008610
        /*0888*/ 	.word	0x00000000
        /*088c*/ 	.word	0x00000000
        /*0890*/ 	.short	0x010a
        /*0892*/ 	.byte	0xff
	.zero		1


	//   ....[122]....
        /*0894*/ 	.word	0x00008660
        /*0898*/ 	.word	0x00000000
        /*089c*/ 	.word	0x000000a0
        /*08a0*/ 	.short	0x010a
        /*08a2*/ 	.byte	0xff
	.zero		1


	//   ....[123]....
        /*08a4*/ 	.word	0x000086b0
        /*08a8*/ 	.word	0x00000002
        /*08ac*/ 	.word	0x00000060
        /*08b0*/ 	.short	0x010a
        /*08b2*/ 	.byte	0xff
	.zero		1


	//   ....[124]....
        /*08b4*/ 	.word	0x00008700
        /*08b8*/ 	.word	0x00000047
        /*08bc*/ 	.word	0x000000c0
        /*08c0*/ 	.short	0x010a
        /*08c2*/ 	.byte	0xff
	.zero		1


	//   ....[125]....
        /*08c4*/ 	.word	0x00008750
        /*08c8*/ 	.word	0x00000002
        /*08cc*/ 	.word	0x00000060
        /*08d0*/ 	.short	0x010a
        /*08d2*/ 	.byte	0xff
	.zero		1


	//----- nvinfo : EIATTR_NUM_MBARRIERS
	.align		4
.L_47:
        /*08d4*/ 	.byte	0x03, 0x38
        /*08d6*/ 	.short	0x0024


	//----- nvinfo : EIATTR_EXIT_INSTR_OFFSETS
	.align		4
        /*08d8*/ 	.byte	0x04, 0x1c
        /*08da*/ 	.short	(.L_49 - .L_48)


	//   ....[0]....
.L_48:
        /*08dc*/ 	.word	0x00002be0


	//   ....[1]....
        /*08e0*/ 	.word	0x000030d0


	//   ....[2]....
        /*08e4*/ 	.word	0x00003130


	//   ....[3]....
        /*08e8*/ 	.word	0x00004260


	//   ....[4]....
        /*08ec*/ 	.word	0x00005300


	//   ....[5]....
        /*08f0*/ 	.word	0x00005340


	//   ....[6]....
        /*08f4*/ 	.word	0x00007bd0


	//   ....[7]....
        /*08f8*/ 	.word	0x00007c50


	//   ....[8]....
        /*08fc*/ 	.word	0x00007c80


	//   ....[9]....
        /*0900*/ 	.word	0x00007cf0


	//----- nvinfo : EIATTR_MAX_THREADS
	.align		4
.L_49:
        /*0904*/ 	.byte	0x04, 0x05
        /*0906*/ 	.short	(.L_51 - .L_50)
.L_50:
        /*0908*/ 	.word	0x00000100
        /*090c*/ 	.word	0x00000001
        /*0910*/ 	.word	0x00000001


	//----- nvinfo : EIATTR_CRS_STACK_SIZE
	.align		4
.L_51:
        /*0914*/ 	.byte	0x04, 0x1e
        /*0916*/ 	.short	(.L_53 - .L_52)
.L_52:
        /*0918*/ 	.word	0x00000000


	//----- nvinfo : EIATTR_CBANK_PARAM_SIZE
	.align		4
.L_53:
        /*091c*/ 	.byte	0x03, 0x19
        /*091e*/ 	.short	0x0800


	//----- nvinfo : EIATTR_PARAM_CBANK
	.align		4
        /*0920*/ 	.byte	0x04, 0x0a
        /*0922*/ 	.short	(.L_55 - .L_54)
	.align		4
.L_54:
        /*0924*/ 	.word	index@(.nv.constant0._ZN7cutlass13device_kernelINS_4gemm6kernel13GemmUniversalIN4cute5tupleIJiiiiEEENS1_10collective13CollectiveMmaINS1_35MainloopSm100TmaUmmaWarpSpecializedILi6ELi2ELi4ENS5_IJNS4_1CILi2EEENSA_ILi1EEESC_EEEEENS5_IJNSA_ILi64EEESF_SF_EEENS_10tfloat32_tENS5_IJlSC_lEEESH_SI_NS4_8TiledMMAINS4_8MMA_AtomIJNS4_17SM100_MMA_TF32_SSISH_SH_fLi64ELi64ELNS4_4UMMA5MajorE0ELSN_0ELNSM_7ScaleInE0ELSO_0EEEEEENS4_6LayoutINS5_IJSC_SC_SC_EEENS5_IJNSA_ILi0EEEST_ST_EEEEENS5_IJNS4_10UnderscoreESW_SW_EEEEENS4_13SM90_TMA_LOADENS4_14ComposedLayoutINS4_7SwizzleILi3ELi4ELi3EEENS4_18smem_ptr_flag_bitsILi32EEENSR_INS5_IJNSA_ILi8EEENSA_ILi32EEEEEENS5_IJS16_SC_EEEEEEEvNS4_8identityENS4_23SM90_TMA_LOAD_MULTICASTES1A_vS1B_EENS_8epilogue10collective18CollectiveEpilogueINS1E_23Sm100TmaWarpSpecializedILi3ELi2ELi16ELb1ELb0EEEJSG_NS5_IJNSR_ISF_SC_EENSR_IS16_SC_EEEEESH_SI_SH_SI_NS1E_6fusion15FusionCallbacksIS1I_NS1M_17LinearCombinationISH_fSH_fLNS_15FloatRoundStyleE2EEESG_S1L_JEEENS4_5SM1004TMEM4LOAD26SM100_TMEM_LOAD_16dp128b8xESZ_S1A_NS4_17SM75_U32x4_LDSM_NENS4_14SM90_TMA_STOREES1A_NS4_17SM90_U32x4_STSM_NENS4_39AutoVectorizingCopyWithAssumedAlignmentILi128EEEEEEvvEEEEvNT_6ParamsE)
        /*0928*/ 	.short	0x0380
        /*092a*/ 	.short	0x0800


	//----- nvinfo : EIATTR_SW_WAR
	.align		4
.L_55:
        /*092c*/ 	.byte	0x04, 0x36
        /*092e*/ 	.short	(.L_57 - .L_56)
.L_56:
        /*0930*/ 	.word	0x00000008
.L_57:


//--------------------- .nv.callgraph             --------------------------
	.section	.nv.callgraph,"",@"SHT_CUDA_CALLGRAPH"
	.align	4
	.sectionentsize	8
	.align		4
        /*0000*/ 	.word	0x00000000
	.align		4
        /*0004*/ 	.word	0xffffffff
	.align		4
        /*0008*/ 	.word	index@(_ZN7cutlass13device_kernelINS_4gemm6kernel13GemmUniversalIN4cute5tupleIJiiiiEEENS1_10collective13CollectiveMmaINS1_35MainloopSm100TmaUmmaWarpSpecializedILi6ELi2ELi4ENS5_IJNS4_1CILi2EEENSA_ILi1EEESC_EEEEENS5_IJNSA_ILi64EEESF_SF_EEENS_10tfloat32_tENS5_IJlSC_lEEESH_SI_NS4_8TiledMMAINS4_8MMA_AtomIJNS4_17SM100_MMA_TF32_SSISH_SH_fLi64ELi64ELNS4_4UMMA5MajorE0ELSN_0ELNSM_7ScaleInE0ELSO_0EEEEEENS4_6LayoutINS5_IJSC_SC_SC_EEENS5_IJNSA_ILi0EEEST_ST_EEEEENS5_IJNS4_10UnderscoreESW_SW_EEEEENS4_13SM90_TMA_LOADENS4_14ComposedLayoutINS4_7SwizzleILi3ELi4ELi3EEENS4_18smem_ptr_flag_bitsILi32EEENSR_INS5_IJNSA_ILi8EEENSA_ILi32EEEEEENS5_IJS16_SC_EEEEEEEvNS4_8identityENS4_23SM90_TMA_LOAD_MULTICASTES1A_vS1B_EENS_8epilogue10collective18CollectiveEpilogueINS1E_23Sm100TmaWarpSpecializedILi3ELi2ELi16ELb1ELb0EEEJSG_NS5_IJNSR_ISF_SC_EENSR_IS16_SC_EEEEESH_SI_SH_SI_NS1E_6fusion15FusionCallbacksIS1I_NS1M_17LinearCombinationISH_fSH_fLNS_15FloatRoundStyleE2EEESG_S1L_JEEENS4_5SM1004TMEM4LOAD26SM100_TMEM_LOAD_16dp128b8xESZ_S1A_NS4_17SM75_U32x4_LDSM_NENS4_14SM90_TMA_STOREES1A_NS4_17SM90_U32x4_STSM_NENS4_39AutoVectorizingCopyWithAssumedAlignmentILi128EEEEEEvvEEEEvNT_6ParamsE)
	.align		4
        /*000c*/ 	.word	index@(__assertfail)
	.align		4
        /*0010*/ 	.word	0x00000000
	.align		4
        /*0014*/ 	.word	0xfffffffe
	.align		4
        /*0018*/ 	.word	0x00000000
	.align		4
        /*001c*/ 	.word	0xfffffffd
	.align		4
        /*0020*/ 	.word	0x00000000
	.align		4
        /*0024*/ 	.word	0xfffffffc


//--------------------- .nv.constant4             --------------------------
	.section	.nv.constant4,"a",@progbits
	.align	8
	.align		8
.nv.constant4:
        /*0000*/ 	.dword	__assertfail
	.align		8
        /*0008*/ 	.dword	__unnamed_1
	.align		8
        /*0010*/ 	.dword	__unnamed_2
	.align		8
        /*0018*/ 	.dword	_ZN40_INTERNAL_146bfede_4_k_cu_994f877e_333824cuda3std3__45__cpo5beginE
	.align		8
        /*0020*/ 	.dword	_ZN40_INTERNAL_146bfede_4_k_cu_994f877e_333824cuda3std3__45__cpo3endE
	.align		8
        /*0028*/ 	.dword	_ZN40_INTERNAL_146bfede_4_k_cu_994f877e_333824cuda3std3__45__cpo6cbeginE
	.align		8
        /*0030*/ 	.dword	_ZN40_INTERNAL_146bfede_4_k_cu_994f877e_333824cuda3std3__45__cpo4cendE
	.align		8
        /*0038*/ 	.dword	_ZN40_INTERNAL_146bfede_4_k_cu_994f877e_333824cuda3std3__442_GLOBAL__N__146bfede_4_k_cu_994f877e_333826ignoreE
	.align		8
        /*0040*/ 	.dword	_ZN40_INTERNAL_146bfede_4_k_cu_994f877e_333824cuda3std3__419piecewise_constructE
	.align		8
        /*0048*/ 	.dword	_ZN40_INTERNAL_146bfede_4_k_cu_994f877e_333824cuda3std3__48in_placeE
	.align		8
        /*0050*/ 	.dword	_ZN40_INTERNAL_146bfede_4_k_cu_994f877e_333824cuda3std6ranges3__45__cpo4swapE
	.align		8
        /*0058*/ 	.dword	_ZN40_INTERNAL_146bfede_4_k_cu_994f877e_333824cuda3std6ranges3__45__cpo9iter_moveE
	.align		8
        /*0060*/ 	.dword	_ZN40_INTERNAL_146bfede_4_k_cu_994f877e_333824cute7productE
	.align		8
        /*0068*/ 	.dword	_ZN40_INTERNAL_146bfede_4_k_cu_994f877e_333824cute1_E
	.align		8
        /*0070*/ 	.dword	$str$25
	.align		8
        /*0078*/ 	.dword	$str$26
	.align		8
        /*0080*/ 	.dword	$str$27
	.align		8
        /*0088*/ 	.dword	$str$28


//--------------------- .text._ZN7cutlass13device_kernelINS_4gemm6kernel13GemmUniversalIN4cute5tupleIJiiiiEEENS1_10collective13CollectiveMmaINS1_35MainloopSm100TmaUmmaWarpSpecializedILi6ELi2ELi4ENS5_IJNS4_1CILi2EEENSA_ILi1EEESC_EEEEENS5_IJNSA_ILi64EEESF_SF_EEENS_10tfloat32_tENS5_IJlSC_lEEESH_SI_NS4_8TiledMMAINS4_8MMA_AtomIJNS4_17SM100_MMA_TF32_SSISH_SH_fLi64ELi64ELNS4_4UMMA5MajorE0ELSN_0ELNSM_7ScaleInE0ELSO_0EEEEEENS4_6LayoutINS5_IJSC_SC_SC_EEENS5_IJNSA_ILi0EEEST_ST_EEEEENS5_IJNS4_10UnderscoreESW_SW_EEEEENS4_13SM90_TMA_LOADENS4_14ComposedLayoutINS4_7SwizzleILi3ELi4ELi3EEENS4_18smem_ptr_flag_bitsILi32EEENSR_INS5_IJNSA_ILi8EEENSA_ILi32EEEEEENS5_IJS16_SC_EEEEEEEvNS4_8identityENS4_23SM90_TMA_LOAD_MULTICASTES1A_vS1B_EENS_8epilogue10collective18CollectiveEpilogueINS1E_23Sm100TmaWarpSpecializedILi3ELi2ELi16ELb1ELb0EEEJSG_NS5_IJNSR_ISF_SC_EENSR_IS16_SC_EEEEESH_SI_SH_SI_NS1E_6fusion15FusionCallbacksIS1I_NS1M_17LinearCombinationISH_fSH_fLNS_15FloatRoundStyleE2EEESG_S1L_JEEENS4_5SM1004TMEM4LOAD26SM100_TMEM_LOAD_16dp128b8xESZ_S1A_NS4_17SM75_U32x4_LDSM_NENS4_14SM90_TMA_STOREES1A_NS4_17SM90_U32x4_STSM_NENS4_39AutoVectorizingCopyWithAssumedAlignmentILi128EEEEEEvvEEEEvNT_6ParamsE --------------------------
	.section	.text._ZN7cutlass13device_kernelINS_4gemm6kernel13GemmUniversalIN4cute5tupleIJiiiiEEENS1_10collective13CollectiveMmaINS1_35MainloopSm100TmaUmmaWarpSpecializedILi6ELi2ELi4ENS5_IJNS4_1CILi2EEENSA_ILi1EEESC_EEEEENS5_IJNSA_ILi64EEESF_SF_EEENS_10tfloat32_tENS5_IJlSC_lEEESH_SI_NS4_8TiledMMAINS4_8MMA_AtomIJNS4_17SM100_MMA_TF32_SSISH_SH_fLi64ELi64ELNS4_4UMMA5MajorE0ELSN_0ELNSM_7ScaleInE0ELSO_0EEEEEENS4_6LayoutINS5_IJSC_SC_SC_EEENS5_IJNSA_ILi0EEEST_ST_EEEEENS5_IJNS4_10UnderscoreESW_SW_EEEEENS4_13SM90_TMA_LOADENS4_14ComposedLayoutINS4_7SwizzleILi3ELi4ELi3EEENS4_18smem_ptr_flag_bitsILi32EEENSR_INS5_IJNSA_ILi8EEENSA_ILi32EEEEEENS5_IJS16_SC_EEEEEEEvNS4_8identityENS4_23SM90_TMA_LOAD_MULTICASTES1A_vS1B_EENS_8epilogue10collective18CollectiveEpilogueINS1E_23Sm100TmaWarpSpecializedILi3ELi2ELi16ELb1ELb0EEEJSG_NS5_IJNSR_ISF_SC_EENSR_IS16_SC_EEEEESH_SI_SH_SI_NS1E_6fusion15FusionCallbacksIS1I_NS1M_17LinearCombinationISH_fSH_fLNS_15FloatRoundStyleE2EEESG_S1L_JEEENS4_5SM1004TMEM4LOAD26SM100_TMEM_LOAD_16dp128b8xESZ_S1A_NS4_17SM75_U32x4_LDSM_NENS4_14SM90_TMA_STOREES1A_NS4_17SM90_U32x4_STSM_NENS4_39AutoVectorizingCopyWithAssumedAlignmentILi128EEEEEEvvEEEEvNT_6ParamsE,"ax",@progbits
	.align	128
.text._ZN7cutlass13device_kernelINS_4gemm6kernel13GemmUniversalIN4cute5tupleIJiiiiEEENS1_10collective13CollectiveMmaINS1_35MainloopSm100TmaUmmaWarpSpecializedILi6ELi2ELi4ENS5_IJNS4_1CILi2EEENSA_ILi1EEESC_EEEEENS5_IJNSA_ILi64EEESF_SF_EEENS_10tfloat32_tENS5_IJlSC_lEEESH_SI_NS4_8TiledMMAINS4_8MMA_AtomIJNS4_17SM100_MMA_TF32_SSISH_SH_fLi64ELi64ELNS4_4UMMA5MajorE0ELSN_0ELNSM_7ScaleInE0ELSO_0EEEEEENS4_6LayoutINS5_IJSC_SC_SC_EEENS5_IJNSA_ILi0EEEST_ST_EEEEENS5_IJNS4_10UnderscoreESW_SW_EEEEENS4_13SM90_TMA_LOADENS4_14ComposedLayoutINS4_7SwizzleILi3ELi4ELi3EEENS4_18smem_ptr_flag_bitsILi32EEENSR_INS5_IJNSA_ILi8EEENSA_ILi32EEEEEENS5_IJS16_SC_EEEEEEEvNS4_8identityENS4_23SM90_TMA_LOAD_MULTICASTES1A_vS1B_EENS_8epilogue10collective18CollectiveEpilogueINS1E_23Sm100TmaWarpSpecializedILi3ELi2ELi16ELb1ELb0EEEJSG_NS5_IJNSR_ISF_SC_EENSR_IS16_SC_EEEEESH_SI_SH_SI_NS1E_6fusion15FusionCallbacksIS1I_NS1M_17LinearCombinationISH_fSH_fLNS_15FloatRoundStyleE2EEESG_S1L_JEEENS4_5SM1004TMEM4LOAD26SM100_TMEM_LOAD_16dp128b8xESZ_S1A_NS4_17SM75_U32x4_LDSM_NENS4_14SM90_TMA_STOREES1A_NS4_17SM90_U32x4_STSM_NENS4_39AutoVectorizingCopyWithAssumedAlignmentILi128EEEEEEvvEEEEvNT_6ParamsE:
        .type           _ZN7cutlass13device_kernelINS_4gemm6kernel13GemmUniversalIN4cute5tupleIJiiiiEEENS1_10collective13CollectiveMmaINS1_35MainloopSm100TmaUmmaWarpSpecializedILi6ELi2ELi4ENS5_IJNS4_1CILi2EEENSA_ILi1EEESC_EEEEENS5_IJNSA_ILi64EEESF_SF_EEENS_10tfloat32_tENS5_IJlSC_lEEESH_SI_NS4_8TiledMMAINS4_8MMA_AtomIJNS4_17SM100_MMA_TF32_SSISH_SH_fLi64ELi64ELNS4_4UMMA5MajorE0ELSN_0ELNSM_7ScaleInE0ELSO_0EEEEEENS4_6LayoutINS5_IJSC_SC_SC_EEENS5_IJNSA_ILi0EEEST_ST_EEEEENS5_IJNS4_10UnderscoreESW_SW_EEEEENS4_13SM90_TMA_LOADENS4_14ComposedLayoutINS4_7SwizzleILi3ELi4ELi3EEENS4_18smem_ptr_flag_bitsILi32EEENSR_INS5_IJNSA_ILi8EEENSA_ILi32EEEEEENS5_IJS16_SC_EEEEEEEvNS4_8identityENS4_23SM90_TMA_LOAD_MULTICASTES1A_vS1B_EENS_8epilogue10collective18CollectiveEpilogueINS1E_23Sm100TmaWarpSpecializedILi3ELi2ELi16ELb1ELb0EEEJSG_NS5_IJNSR_ISF_SC_EENSR_IS16_SC_EEEEESH_SI_SH_SI_NS1E_6fusion15FusionCallbacksIS1I_NS1M_17LinearCombinationISH_fSH_fLNS_15FloatRoundStyleE2EEESG_S1L_JEEENS4_5SM1004TMEM4LOAD26SM100_TMEM_LOAD_16dp128b8xESZ_S1A_NS4_17SM75_U32x4_LDSM_NENS4_14SM90_TMA_STOREES1A_NS4_17SM90_U32x4_STSM_NENS4_39AutoVectorizingCopyWithAssumedAlignmentILi128EEEEEEvvEEEEvNT_6ParamsE,@function
        .size           _ZN7cutlass13device_kernelINS_4gemm6kernel13GemmUniversalIN4cute5tupleIJiiiiEEENS1_10collective13CollectiveMmaINS1_35MainloopSm100TmaUmmaWarpSpecializedILi6ELi2ELi4ENS5_IJNS4_1CILi2EEENSA_ILi1EEESC_EEEEENS5_IJNSA_ILi64EEESF_SF_EEENS_10tfloat32_tENS5_IJlSC_lEEESH_SI_NS4_8TiledMMAINS4_8MMA_AtomIJNS4_17SM100_MMA_TF32_SSISH_SH_fLi64ELi64ELNS4_4UMMA5MajorE0ELSN_0ELNSM_7ScaleInE0ELSO_0EEEEEENS4_6LayoutINS5_IJSC_SC_SC_EEENS5_IJNSA_ILi0EEEST_ST_EEEEENS5_IJNS4_10UnderscoreESW_SW_EEEEENS4_13SM90_TMA_LOADENS4_14ComposedLayoutINS4_7SwizzleILi3ELi4ELi3EEENS4_18smem_ptr_flag_bitsILi32EEENSR_INS5_IJNSA_ILi8EEENSA_ILi32EEEEEENS5_IJS16_SC_EEEEEEEvNS4_8identityENS4_23SM90_TMA_LOAD_MULTICASTES1A_vS1B_EENS_8epilogue10collective18CollectiveEpilogueINS1E_23Sm100TmaWarpSpecializedILi3ELi2ELi16ELb1ELb0EEEJSG_NS5_IJNSR_ISF_SC_EENSR_IS16_SC_EEEEESH_SI_SH_SI_NS1E_6fusion15FusionCallbacksIS1I_NS1M_17LinearCombinationISH_fSH_fLNS_15FloatRoundStyleE2EEESG_S1L_JEEENS4_5SM1004TMEM4LOAD26SM100_TMEM_LOAD_16dp128b8xESZ_S1A_NS4_17SM75_U32x4_LDSM_NENS4_14SM90_TMA_STOREES1A_NS4_17SM90_U32x4_STSM_NENS4_39AutoVectorizingCopyWithAssumedAlignmentILi128EEEEEEvvEEEEvNT_6ParamsE,(.L_x_167 - _ZN7cutlass13device_kernelINS_4gemm6kernel13GemmUniversalIN4cute5tupleIJiiiiEEENS1_10collective13CollectiveMmaINS1_35MainloopSm100TmaUmmaWarpSpecializedILi6ELi2ELi4ENS5_IJNS4_1CILi2EEENSA_ILi1EEESC_EEEEENS5_IJNSA_ILi64EEESF_SF_EEENS_10tfloat32_tENS5_IJlSC_lEEESH_SI_NS4_8TiledMMAINS4_8MMA_AtomIJNS4_17SM100_MMA_TF32_SSISH_SH_fLi64ELi64ELNS4_4UMMA5MajorE0ELSN_0ELNSM_7ScaleInE0ELSO_0EEEEEENS4_6LayoutINS5_IJSC_SC_SC_EEENS5_IJNSA_ILi0EEEST_ST_EEEEENS5_IJNS4_10UnderscoreESW_SW_EEEEENS4_13SM90_TMA_LOADENS4_14ComposedLayoutINS4_7SwizzleILi3ELi4ELi3EEENS4_18smem_ptr_flag_bitsILi32EEENSR_INS5_IJNSA_ILi8EEENSA_ILi32EEEEEENS5_IJS16_SC_EEEEEEEvNS4_8identityENS4_23SM90_TMA_LOAD_MULTICASTES1A_vS1B_EENS_8epilogue10collective18CollectiveEpilogueINS1E_23Sm100TmaWarpSpecializedILi3ELi2ELi16ELb1ELb0EEEJSG_NS5_IJNSR_ISF_SC_EENSR_IS16_SC_EEEEESH_SI_SH_SI_NS1E_6fusion15FusionCallbacksIS1I_NS1M_17LinearCombinationISH_fSH_fLNS_15FloatRoundStyleE2EEESG_S1L_JEEENS4_5SM1004TMEM4LOAD26SM100_TMEM_LOAD_16dp128b8xESZ_S1A_NS4_17SM75_U32x4_LDSM_NENS4_14SM90_TMA_STOREES1A_NS4_17SM90_U32x4_STSM_NENS4_39AutoVectorizingCopyWithAssumedAlignmentILi128EEEEEEvvEEEEvNT_6ParamsE)
        .other          _ZN7cutlass13device_kernelINS_4gemm6kernel13GemmUniversalIN4cute5tupleIJiiiiEEENS1_10collective13CollectiveMmaINS1_35MainloopSm100TmaUmmaWarpSpecializedILi6ELi2ELi4ENS5_IJNS4_1CILi2EEENSA_ILi1EEESC_EEEEENS5_IJNSA_ILi64EEESF_SF_EEENS_10tfloat32_tENS5_IJlSC_lEEESH_SI_NS4_8TiledMMAINS4_8MMA_AtomIJNS4_17SM100_MMA_TF32_SSISH_SH_fLi64ELi64ELNS4_4UMMA5MajorE0ELSN_0ELNSM_7ScaleInE0ELSO_0EEEEEENS4_6LayoutINS5_IJSC_SC_SC_EEENS5_IJNSA_ILi0EEEST_ST_EEEEENS5_IJNS4_10UnderscoreESW_SW_EEEEENS4_13SM90_TMA_LOADENS4_14ComposedLayoutINS4_7SwizzleILi3ELi4ELi3EEENS4_18smem_ptr_flag_bitsILi32EEENSR_INS5_IJNSA_ILi8EEENSA_ILi32EEEEEENS5_IJS16_SC_EEEEEEEvNS4_8identityENS4_23SM90_TMA_LOAD_MULTICASTES1A_vS1B_EENS_8epilogue10collective18CollectiveEpilogueINS1E_23Sm100TmaWarpSpecializedILi3ELi2ELi16ELb1ELb0EEEJSG_NS5_IJNSR_ISF_SC_EENSR_IS16_SC_EEEEESH_SI_SH_SI_NS1E_6fusion15FusionCallbacksIS1I_NS1M_17LinearCombinationISH_fSH_fLNS_15FloatRoundStyleE2EEESG_S1L_JEEENS4_5SM1004TMEM4LOAD26SM100_TMEM_LOAD_16dp128b8xESZ_S1A_NS4_17SM75_U32x4_LDSM_NENS4_14SM90_TMA_STOREES1A_NS4_17SM90_U32x4_STSM_NENS4_39AutoVectorizingCopyWithAssumedAlignmentILi128EEEEEEvvEEEEvNT_6ParamsE,@"STO_CUDA_ENTRY STV_DEFAULT"
_ZN7cutlass13device_kernelINS_4gemm6kernel13GemmUniversalIN4cute5tupleIJiiiiEEENS1_10collective13CollectiveMmaINS1_35MainloopSm100TmaUmmaWarpSpecializedILi6ELi2ELi4ENS5_IJNS4_1CILi2EEENSA_ILi1EEESC_EEEEENS5_IJNSA_ILi64EEESF_SF_EEENS_10tfloat32_tENS5_IJlSC_lEEESH_SI_NS4_8TiledMMAINS4_8MMA_AtomIJNS4_17SM100_MMA_TF32_SSISH_SH_fLi64ELi64ELNS4_4UMMA5MajorE0ELSN_0ELNSM_7ScaleInE0ELSO_0EEEEEENS4_6LayoutINS5_IJSC_SC_SC_EEENS5_IJNSA_ILi0EEEST_ST_EEEEENS5_IJNS4_10UnderscoreESW_SW_EEEEENS4_13SM90_TMA_LOADENS4_14ComposedLayoutINS4_7SwizzleILi3ELi4ELi3EEENS4_18smem_ptr_flag_bitsILi32EEENSR_INS5_IJNSA_ILi8EEENSA_ILi32EEEEEENS5_IJS16_SC_EEEEEEEvNS4_8identityENS4_23SM90_TMA_LOAD_MULTICASTES1A_vS1B_EENS_8epilogue10collective18CollectiveEpilogueINS1E_23Sm100TmaWarpSpecializedILi3ELi2ELi16ELb1ELb0EEEJSG_NS5_IJNSR_ISF_SC_EENSR_IS16_SC_EEEEESH_SI_SH_SI_NS1E_6fusion15FusionCallbacksIS1I_NS1M_17LinearCombinationISH_fSH_fLNS_15FloatRoundStyleE2EEESG_S1L_JEEENS4_5SM1004TMEM4LOAD26SM100_TMEM_LOAD_16dp128b8xESZ_S1A_NS4_17SM75_U32x4_LDSM_NENS4_14SM90_TMA_STOREES1A_NS4_17SM90_U32x4_STSM_NENS4_39AutoVectorizingCopyWithAssumedAlignmentILi128EEEEEEvvEEEEvNT_6ParamsE:
[----:B------:R-:W1:Y:S01]  /*0000*/  LDC R1, c[0x0][0x37c] ;  /* 0x0000df00ff017b82 */ /* 0x000e620000000800 */
[----:B------:R-:W2:Y:S01]  /*0010*/  S2R R64, SR_TID.X ;  /* 0x0000000000407919 */ /* 0x000ea20000002100 */
[----:B------:R-:W3:Y:S01]  /*0020*/  LDCU.64 UR8, c[0x0][0x890] ;  /* 0x00011200ff0877ac */ /* 0x000ee20008000a00 */
[----:B------:R-:W-:Y:S02]  /*0030*/  PRMT R53, RZ, 0x7610, R53 ;  /* 0x00007610ff357816 */ /* 0x000fe40000000035 */
[----:B------:R-:W-:Y:S01]  /*0040*/  ELECT P3, URZ, PT ;  /* 0x0000000000ff782f */ /* 0x000fe20003860000 */
[----:B---3--:R-:W-:-:S04]  /*0050*/  UISETP.NE.U32.AND UP0, UPT, UR8, URZ, UPT ;  /* 0x000000ff0800728c */ /* 0x008fc8000bf05070 */
[----:B------:R-:W-:Y:S01]  /*0060*/  UISETP.NE.AND.EX UP0, UPT, UR9, URZ, UPT, UP0 ;  /* 0x000000ff0900728c */ /* 0x000fe2000bf05300 */
[----:B--2---:R-:W-:-:S05]  /*0070*/  SHF.R.U32.HI R54, RZ, 0x5, R64 ;  /* 0x00000005ff367819 */ /* 0x004fca0000011640 */
[----:B------:R-:W2:Y:S02]  /*0080*/  SHFL.IDX PT, R0, R54, RZ, 0x1f ;  /* 0x00001fff36007589 */ /* 0x000ea400000e0000 */
[----:B--2---:R-:W-:Y:S01]  /*0090*/  R2UR UR18, R0 ;  /* 0x00000000001272ca */ /* 0x004fe200000e0000 */
[----:B-1----:R-:W-:-:S14]  /*00a0*/  BRA.U UP0, `(.L_x_0) ;  /* 0x0000000100307547 */ /* 0x002fdc000b800000 */
[----:B------:R-:W1:Y:S02]  /*00b0*/  LDCU.64 UR4, c[0x0][0x888] ;  /* 0x00011100ff0477ac */ /* 0x000e640008000a00 */
[----:B-1----:R-:W-:-:S04]  /*00c0*/  UISETP.NE.U32.AND UP0, UPT, UR4, URZ, UPT ;  /* 0x000000ff0400728c */ /* 0x002fc8000bf05070 */
[----:B------:R-:W-:-:S09]  /*00d0*/  UISETP.NE.AND.EX UP0, UPT, UR5, URZ, UPT, UP0 ;  /* 0x000000ff0500728c */ /* 0x000fd2000bf05300 */
[----:B------:R-:W-:Y:S05]  /*00e0*/  BRA.U !UP0, `(.L_x_1) ;  /* 0x0000000108147547 */ /* 0x000fea000b800000 */
[----:B------:R-:W1:Y:S01]  /*00f0*/  LDC.64 R26, c[0x0][0x888] ;  /* 0x00022200ff1a7b82 */ /* 0x000e620000000a00 */
[----:B------:R-:W1:Y:S02]  /*0100*/  LDCU.64 UR4, c[0x0][0x358] ;  /* 0x00006b00ff0477ac */ /* 0x000e640008000a00 */
[----:B-1----:R1:W5:Y:S01]  /*0110*/  LDG.E R26, desc[UR4][R26.64] ;  /* 0x000000041a1a7981 */ /* 0x002362000c1e1900 */
[----:B------:R-:W-:Y:S01]  /*0120*/  HFMA2 R53, -RZ, RZ, 0, 5.9604644775390625e-08 ;  /* 0x00000001ff357431 */ /* 0x000fe200000001ff */
[----:B------:R-:W-:Y:S05]  /*0130*/  BRA `(.L_x_0) ;  /* 0x00000000000c7947 */ /* 0x000fea0003800000 */
.L_x_1:
[----:B------:R-:W1:Y:S01]  /*0140*/  LDCU UR4, c[0x0][0x880] ;  /* 0x00011000ff0477ac */ /* 0x000e620008000800 */
[----:B------:R-:W-:Y:S01]  /*0150*/  HFMA2 R53, -RZ, RZ, 0, 5.9604644775390625e-08 ;  /* 0x00000001ff357431 */ /* 0x000fe200000001ff */
[----:B-1----:R-:W-:-:S07]  /*0160*/  MOV R26, UR4 ;  /* 0x00000004001a7c02 */ /* 0x002fce0008000f00 */
.L_x_0:
[----:B------:R-:W2:Y:S02]  /*0170*/  LDCU.64 UR4, c[0x0][0x8b0] ;  /* 0x00011600ff0477ac */ /* 0x000ea40008000a00 */
[----:B--2---:R-:W-:-:S04]  /*0180*/  UISETP.NE.U32.AND UP0, UPT, UR4, URZ, UPT ;  /* 0x000000ff0400728c */ /* 0x004fc8000bf05070 */
[----:B------:R-:W-:-:S09]  /*0190*/  UISETP.NE.AND.EX UP0, UPT, UR5, URZ, UPT, UP0 ;  /* 0x000000ff0500728c */ /* 0x000fd2000bf05300 */
[----:B------:R-:W-:Y:S05]  /*01a0*/  BRA.U UP0, `(.L_x_2) ;  /* 0x0000000100287547 */ /* 0x000fea000b800000 */
[----:B------:R-:W2:Y:S02]  /*01b0*/  LDCU.64 UR4, c[0x0][0x8a8] ;  /* 0x00011500ff0477ac */ /* 0x000ea40008000a00 */
[----:B--2---:R-:W-:-:S04]  /*01c0*/  UISETP.NE.U32.AND UP0, UPT, UR4, URZ, UPT ;  /* 0x000000ff0400728c */ /* 0x004fc8000bf05070 */
[----:B------:R-:W-:-:S09]  /*01d0*/  UISETP.NE.AND.EX UP0, UPT, UR5, URZ, UPT, UP0 ;  /* 0x000000ff0500728c */ /* 0x000fd2000bf05300 */
[----:B------:R-:W-:Y:S05]  /*01e0*/  BRA.U !UP0, `(.L_x_3) ;  /* 0x0000000108107547 */ /* 0x000fea000b800000 */
[----:B------:R-:W2:Y:S01]  /*01f0*/  LDC.64 R24, c[0x0][0x8a8] ;  /* 0x00022a00ff187b82 */ /* 0x000ea20000000a00 */
[----:B------:R-:W2:Y:S02]  /*0200*/  LDCU.64 UR4, c[0x0][0x358] ;  /* 0x00006b00ff0477ac */ /* 0x000ea40008000a00 */
[----:B--2---:R2:W5:Y:S01]  /*0210*/  LDG.E R24, desc[UR4][R24.64] ;  /* 0x0000000418187981 */ /* 0x004562000c1e1900 */
[----:B------:R-:W-:Y:S05]  /*0220*/  BRA `(.L_x_2) ;  /* 0x0000000000087947 */ /* 0x000fea0003800000 */
.L_x_3:
[----:B------:R-:W2:Y:S02]  /*0230*/  LDCU UR4, c[0x0][0x8a0] ;  /* 0x00011400ff0477ac */ /* 0x000ea40008000800 */
[----:B--2---:R-:W-:Y:S02]  /*0240*/  MOV R24, UR4 ;  /* 0x0000000400187c02 */ /* 0x004fe40008000f00 */
.L_x_2:
[----:B------:R-:W-:Y:S01]  /*0250*/  IMAD.U32 R0, RZ, RZ, UR18 ;  /* 0x00000012ff007e24 */ /* 0x000fe2000f8e00ff */
[----:B------:R-:W-:Y:S04]  /*0260*/  BSSY.RECONVERGENT B0, `(.L_x_4) ;  /* 0x000000c000007945 */ /* 0x000fe80003800200 */
[C---:B------:R-:W-:Y:S02]  /*0270*/  ISETP.NE.OR P1, PT, R0.reuse, 0x1, !P3 ;  /* 0x000000010000780c */ /* 0x040fe40005f25670 */
[----:B------:R-:W-:-:S11]  /*0280*/  ISETP.NE.OR P0, PT, R0, 0x3, !P3 ;  /* 0x000000030000780c */ /* 0x000fd60005f05670 */
[----:B------:R-:W-:Y:S05]  /*0290*/  @P1 BRA `(.L_x_5) ;  /* 0x0000000000201947 */ /* 0x000fea0003800000 */
[----:B------:R-:W3:Y:S02]  /*02a0*/  LDCU.64 UR4, c[0x0][0x348] ;  /* 0x00006900ff0477ac */ /* 0x000ee40008000a00 */
[----:B---3--:R-:W-:Y:S02]  /*02b0*/  UIADD3 UR6, UP1, UPT, UR4, 0x80, URZ ;  /* 0x0000008004067890 */ /* 0x008fe4000ff3e0ff */
[----:B------:R-:W-:Y:S02]  /*02c0*/  UIADD3 UR4, UP0, UPT, UR4, 0x180, URZ ;  /* 0x0000018004047890 */ /* 0x000fe4000ff1e0ff */
[----:B------:R-:W-:Y:S02]  /*02d0*/  UIADD3.X UR7, UPT, UPT, URZ, UR5, URZ, UP1, !UPT ;  /* 0x00000005ff077290 */ /* 0x000fe40008ffe4ff */
[----:B------:R-:W-:-:S07]  /*02e0*/  UIADD3.X UR5, UPT, UPT, URZ, UR5, URZ, UP0, !UPT ;  /* 0x00000005ff057290 */ /* 0x000fce00087fe4ff */
[----:B------:R3:W-:Y:S02]  /*02f0*/  UTMACCTL.PF [UR6] ;  /* 0x00000000060079b9 */ /* 0x0007e40008040000 */
[----:B------:R3:W-:Y:S02]  /*0300*/  UTMACCTL.PF [UR4] ;  /* 0x00000000040079b9 */ /* 0x0007e40008040000 */
[----:B---3--:R-:W-:Y:S01]  /*0310*/  NOP ;  /* 0x0000000000007918 */ /* 0x008fe20000000000 */
.L_x_5:
[----:B------:R-:W-:Y:S05]  /*0320*/  BSYNC.RECONVERGENT B0 ;  /* 0x0000000000007941 */ /* 0x000fea0003800200 */
.L_x_4:
[----:B------:R-:W-:Y:S04]  /*0330*/  BSSY.RECONVERGENT B0, `(.L_x_6) ;  /* 0x000000a000007945 */ /* 0x000fe80003800200 */
        /* <DEDUP_REMOVED lines=9> */
.L_x_7:
[----:B------:R-:W-:Y:S05]  /*03d0*/  BSYNC.RECONVERGENT B0 ;  /* 0x0000000000007941 */ /* 0x000fea0003800200 */
.L_x_6:
[----:B------:R-:W3:Y:S01]  /*03e0*/  LDCU.64 UR4, c[0x0][0x888] ;  /* 0x00011100ff0477ac */ /* 0x000ee20008000a00 */
[----:B------:R-:W-:Y:S02]  /*03f0*/  UISETP.EQ.U32.AND UP2, UPT, UR8, URZ, UPT ;  /* 0x000000ff0800728c */ /* 0x000fe4000bf42070 */
[----:B------:R-:W-:Y:S02]  /*0400*/  UPLOP3.LUT UP3, UPT, UPT, UPT, UPT, 0x80, 0x8 ;  /* 0x000000000008789c */ /* 0x000fe40003f6f070 */
[----:B---3--:R-:W-:-:S04]  /*0410*/  UISETP.NE.U32.AND UP0, UPT, UR4, URZ, UPT ;  /* 0x000000ff0400728c */ /* 0x008fc8000bf05070 */
[----:B------:R-:W-:-:S04]  /*0420*/  UISETP.NE.AND.EX UP1, UPT, UR5, URZ, UPT, UP0 ;  /* 0x000000ff0500728c */ /* 0x000fc8000bf25300 */
[----:B------:R-:W-:-:S04]  /*0430*/  UISETP.EQ.OR.EX UP4, UPT, UR9, URZ, !UP1, UP2 ;  /* 0x000000ff0900728c */ /* 0x000fc8000cf82720 */
[----:B------:R-:W-:-:S06]  /*0440*/  UP2UR UR4, UPR, URZ, 0x10 ;  /* 0x00000010ff047883 */ /* 0x000fcc0008000000 */
[----:B------:R-:W-:Y:S01]  /*0450*/  MOV R57, UR4 ;  /* 0x0000000400397c02 */ /* 0x000fe20008000f00 */
[----:B------:R-:W-:Y:S06]  /*0460*/  BRA.U !UP4, `(.L_x_8) ;  /* 0x000000010c207547 */ /* 0x000fec000b800000 */
[----:B------:R-:W-:Y:S01]  /*0470*/  UISETP.NE.U32.AND UP2, UPT, UR8, URZ, UPT ;  /* 0x000000ff0800728c */ /* 0x000fe2000bf45070 */
[----:B-----5:R-:W-:Y:S01]  /*0480*/  FSETP.NEU.AND P0, PT, R26, RZ, PT ;  /* 0x000000ff1a00720b */ /* 0x020fe20003f0d000 */
[----:B------:R-:W-:Y:S02]  /*0490*/  USEL UR4, URZ, 0xffffffff, UP1 ;  /* 0xffffffffff047887 */ /* 0x000fe40008800000 */
[----:B------:R-:W-:-:S10]  /*04a0*/  UISETP.NE.AND.EX UP2, UPT, UR9, URZ, UPT, UP2 ;  /* 0x000000ff0900728c */ /* 0x000fd4000bf45320 */
[----:B------:R-:W-:Y:S01]  /*04b0*/  VOTEU.ANY UP0, P0 ;  /* 0x0000000000ff7886 */ /* 0x000fe20000000100 */
[----:B------:R-:W-:-:S04]  /*04c0*/  @!UP2 USEL UR4, URZ, 0xffffffff, UP0 ;  /* 0xffffffffff04a887 */ /* 0x000fc80008000000 */
[----:B------:R-:W-:-:S04]  /*04d0*/  ULOP3.LUT UR4, UR4, 0x1, URZ, 0xc0, !UPT ;  /* 0x0000000104047892 */ /* 0x000fc8000f8ec0ff */
[----:B------:R-:W-:-:S11]  /*04e0*/  UISETP.NE.U32.AND UP3, UPT, UR4, 0x1, UPT ;  /* 0x000000010400788c */ /* 0x000fd6000bf65070 */
.L_x_8:
[----:B------:R-:W3:Y:S01]  /*04f0*/  SHFL.IDX PT, R2, R54, RZ, 0x1f ;  /* 0x00001fff36027589 */ /* 0x000ee200000e0000 */
[----:B------:R-:W-:Y:S01]  /*0500*/  UISETP.NE.AND UP5, UPT, UR18, 0x2, UPT ;  /* 0x000000021200788c */ /* 0x000fe2000bfa5270 */
[----:B---3--:R-:W-:-:S13]  /*0510*/  ISETP.NE.AND P0, PT, R2, RZ, PT ;  /* 0x000000ff0200720c */ /* 0x008fda0003f05270 */
[----:B------:R-:W-:Y:S05]  /*0520*/  @P0 BRA `(.L_x_9) ;  /* 0x0000000000680947 */ /* 0x000fea0003800000 */
[----:B------:R-:W3:Y:S01]  /*0530*/  S2UR UR4, SR_CgaCtaId ;  /* 0x00000000000479c3 */ /* 0x000ee20000008800 */
[----:B------:R-:W-:Y:S01]  /*0540*/  UMOV UR5, 0x400 ;  /* 0x0000040000057882 */ /* 0x000fe20000000000 */
[----:B------:R-:W-:Y:S01]  /*0550*/  UMOV UR8, 0x1 ;  /* 0x0000000100087882 */ /* 0x000fe20000000000 */
[----:B------:R-:W-:Y:S01]  /*0560*/  UMOV UR6, 0x2 ;  /* 0x0000000200067882 */ /* 0x000fe20000000000 */
[----:B------:R-:W-:-:S04]  /*0570*/  UIADD3 UR8, UPT, UPT, -UR8, 0x100000, URZ ;  /* 0x0010000008087890 */ /* 0x000fc8000fffe1ff */
[----:B------:R-:W-:Y:S02]  /*0580*/  USHF.L.U32 UR9, UR8, 0xb, URZ ;  /* 0x0000000b08097899 */ /* 0x000fe400080006ff */
[----:B------:R-:W-:Y:S02]  /*0590*/  USHF.L.U32 UR8, UR8, 0x1, URZ ;  /* 0x0000000108087899 */ /* 0x000fe400080006ff */
[----:B------:R-:W-:-:S04]  /*05a0*/  UIADD3 UR6, UPT, UPT, -UR6, 0x100000, URZ ;  /* 0x0010000006067890 */ /* 0x000fc8000fffe1ff */
[----:B------:R-:W-:Y:S02]  /*05b0*/  USHF.L.U32 UR7, UR6, 0xb, URZ ;  /* 0x0000000b06077899 */ /* 0x000fe400080006ff */
[----:B------:R-:W-:Y:S01]  /*05c0*/  USHF.L.U32 UR6, UR6, 0x1, URZ ;  /* 0x0000000106067899 */ /* 0x000fe200080006ff */
[----:B------:R-:W-:Y:S01]  /*05d0*/  ELECT P0, URZ, PT ;  /* 0x0000000000ff782f */ /* 0x000fe20003800000 */
[----:B---3--:R-:W-:Y:S01]  /*05e0*/  ULEA UR4, UR4, UR5, 0x18 ;  /* 0x0000000504047291 */ /* 0x008fe2000f8ec0ff */
[----:B------:R-:W3:Y:S11]  /*05f0*/  FENCE.VIEW.ASYNC.S ;  /* 0x00000000000073c6 */ /* 0x000ef60000000000 */
[----:B---3--:R3:W4:Y:S01]  /*0600*/  SYNCS.EXCH.64 URZ, [UR4], UR8 ;  /* 0x0000000804ff75b2 */ /* 0x0087220008000100 */
[----:B------:R3:W1:Y:S01]  /*0610*/  SYNCS.EXCH.64 URZ, [UR4+0x30], UR6 ;  /* 0x0000300604ff75b2 */ /* 0x0006620008000100 */
        /* <DEDUP_REMOVED lines=10> */
[----:B------:R-:W-:Y:S01]  /*06c0*/  NOP ;  /* 0x0000000000007918 */ /* 0x000fe20000000000 */
.L_x_9:
[----:B------:R-:W2:Y:S01]  /*06d0*/  SHFL.IDX PT, R2, R54, RZ, 0x1f ;  /* 0x00001fff36027589 */ /* 0x000ea200000e0000 */
[----:B------:R-:W-:Y:S01]  /*06e0*/  NOP ;  /* 0x0000000000007918 */ /* 0x000fe20000000000 */
[----:B--2---:R-:W-:-:S13]  /*06f0*/  ISETP.NE.AND P0, PT, R2, 0x1, PT ;  /* 0x000000010200780c */ /* 0x004fda0003f05270 */
[----:B------:R-:W-:Y:S05]  /*0700*/  @P0 BRA `(.L_x_10) ;  /* 0x0000000000500947 */ /* 0x000fea0003800000 */
[----:B---3--:R-:W2:Y:S01]  /*0710*/  S2UR UR4, SR_CgaCtaId ;  /* 0x00000000000479c3 */ /* 0x008ea20000008800 */
        /* <DEDUP_REMOVED lines=10> */
[----:B--2---:R-:W-:Y:S01]  /*07c0*/  ULEA UR4, UR4, UR5, 0x18 ;  /* 0x0000000504047291 */ /* 0x004fe2000f8ec0ff */
[----:B------:R-:W2:Y:S11]  /*07d0*/  FENCE.VIEW.ASYNC.S ;  /* 0x00000000000073c6 */ /* 0x000eb60000000000 */
[----:B--2---:R2:W3:Y:S01]  /*07e0*/  SYNCS.EXCH.64 URZ, [UR4+0x60], UR8 ;  /* 0x0000600804ff75b2 */ /* 0x0044e20008000100 */
[----:B------:R2:W1:Y:S01]  /*07f0*/  SYNCS.EXCH.64 URZ, [UR4+0x78], UR6 ;  /* 0x0000780604ff75b2 */ /* 0x0004620008000100 */
[----:B------:R2:W1:Y:S01]  /*0800*/  SYNCS.EXCH.64 URZ, [UR4+0x68], UR8 ;  /* 0x0000680804ff75b2 */ /* 0x0004620008000100 */
[----:B------:R2:W1:Y:S01]  /*0810*/  SYNCS.EXCH.64 URZ, [UR4+0x80], UR6 ;  /* 0x0000800604ff75b2 */ /* 0x0004620008000100 */
[----:B------:R2:W1:Y:S01]  /*0820*/  SYNCS.EXCH.64 URZ, [UR4+0x70], UR8 ;  /* 0x0000700804ff75b2 */ /* 0x0004620008000100 */
[----:B------:R2:W1:Y:S01]  /*0830*/  SYNCS.EXCH.64 URZ, [UR4+0x88], UR6 ;  /* 0x0000880604ff75b2 */ /* 0x0004620008000100 */
[----:B------:R-:W-:Y:S01]  /*0840*/  NOP ;  /* 0x0000000000007918 */ /* 0x000fe20000000000 */
.L_x_10:
[----:B------:R-:W4:Y:S01]  /*0850*/  SHFL.IDX PT, R2, R54, RZ, 0x1f ;  /* 0x00001fff36027589 */ /* 0x000f2200000e0000 */
[----:B------:R-:W-:Y:S01]  /*0860*/  NOP ;  /* 0x0000000000007918 */ /* 0x000fe20000000000 */
[----:B----4-:R-:W-:-:S13]  /*0870*/  ISETP.NE.AND P0, PT, R2, 0x3, PT ;  /* 0x000000030200780c */ /* 0x010fda0003f05270 */
[----:B------:R-:W-:Y:S05]  /*0880*/  @P0 BRA `(.L_x_11) ;  /* 0x0000000000300947 */ /* 0x000fea0003800000 */
[----:B--23--:R-:W2:Y:S01]  /*0890*/  S2UR UR4, SR_CgaCtaId ;  /* 0x00000000000479c3 */ /* 0x00cea20000008800 */
[----:B------:R-:W-:Y:S01]  /*08a0*/  UMOV UR6, 0x400 ;  /* 0x0000040000067882 */ /* 0x000fe20000000000 */
[----:B------:R-:W-:Y:S01]  /*08b0*/  UMOV UR5, 0x20 ;  /* 0x0000002000057882 */ /* 0x000fe20000000000 */
[----:B------:R-:W-:Y:S01]  /*08c0*/  ELECT P0, URZ, PT ;  /* 0x0000000000ff782f */ /* 0x000fe20003800000 */
[----:B--2---:R-:W-:Y:S02]  /*08d0*/  ULEA UR6, UR4, UR6, 0x18 ;  /* 0x0000000604067291 */ /* 0x004fe4000f8ec0ff */
[----:B------:R-:W-:-:S04]  /*08e0*/  UIADD3 UR4, UPT, UPT, -UR5, 0x100000, URZ ;  /* 0x0010000005047890 */ /* 0x000fc8000fffe1ff */
[----:B------:R-:W-:Y:S02]  /*08f0*/  USHF.L.U32 UR5, UR4, 0xb, URZ ;  /* 0x0000000b04057899 */ /* 0x000fe400080006ff */
[----:B------:R-:W-:Y:S01]  /*0900*/  USHF.L.U32 UR4, UR4, 0x1, URZ ;  /* 0x0000000104047899 */ /* 0x000fe200080006ff */
[----:B------:R-:W2:Y:S11]  /*0910*/  FENCE.VIEW.ASYNC.S ;  /* 0x00000000000073c6 */ /* 0x000eb60000000000 */
[----:B--2---:R4:W2:Y:S01]  /*0920*/  SYNCS.EXCH.64 URZ, [UR6+0x90], UR4 ;  /* 0x0000900406ff75b2 */ /* 0x0048a20008000100 */
[----:B------:R4:W3:Y:S02]  /*0930*/  SYNCS.EXCH.64 URZ, [UR6+0x98], UR4 ;  /* 0x0000980406ff75b2 */ /* 0x0008e40008000100 */
[----:B----4-:R-:W-:Y:S01]  /*0940*/  NOP ;  /* 0x0000000000007918 */ /* 0x010fe20000000000 */
.L_x_11:
[----:B------:R-:W4:Y:S01]  /*0950*/  SHFL.IDX PT, R2, R54, RZ, 0x1f ;  /* 0x00001fff36027589 */ /* 0x000f2200000e0000 */
[----:B------:R-:W-:Y:S01]  /*0960*/  NOP ;  /* 0x0000000000007918 */ /* 0x000fe20000000000 */
[----:B----4-:R-:W-:-:S13]  /*0970*/  ISETP.NE.AND P0, PT, R2, 0x4, PT ;  /* 0x000000040200780c */ /* 0x010fda0003f05270 */
[----:B------:R-:W-:Y:S05]  /*0980*/  @P0 BRA `(.L_x_12) ;  /* 0x00000000004c0947 */ /* 0x000fea0003800000 */
[----:B--23--:R-:W2:Y:S01]  /*0990*/  S2UR UR6, SR_CgaCtaId ;  /* 0x00000000000679c3 */ /* 0x00cea20000008800 */
[----:B------:R-:W-:Y:S01]  /*09a0*/  UMOV UR4, 0x1e0 ;  /* 0x000001e000047882 */ /* 0x000fe20000000000 */
[----:B------:R-:W-:Y:S01]  /*09b0*/  UMOV UR5, 0x400 ;  /* 0x0000040000057882 */ /* 0x000fe20000000000 */
[----:B------:R-:W-:Y:S01]  /*09c0*/  USEL UR4, UR4, 0x1a0, UP3 ;  /* 0x000001a004047887 */ /* 0x000fe20009800000 */
[----:B------:R-:W-:Y:S01]  /*09d0*/  UMOV UR8, 0x1 ;  /* 0x0000000100087882 */ /* 0x000fe20000000000 */
[----:B------:R-:W-:Y:S01]  /*09e0*/  ELECT P0, URZ, PT ;  /* 0x0000000000ff782f */ /* 0x000fe20003800000 */
[----:B------:R-:W-:-:S04]  /*09f0*/  UIADD3 UR8, UPT, UPT, -UR8, 0x100000, URZ ;  /* 0x0010000008087890 */ /* 0x000fc8000fffe1ff */
[----:B------:R-:W-:Y:S02]  /*0a00*/  USHF.L.U32 UR9, UR8, 0xb, URZ ;  /* 0x0000000b08097899 */ /* 0x000fe400080006ff */
[----:B------:R-:W-:Y:S02]  /*0a10*/  USHF.L.U32 UR8, UR8, 0x1, URZ ;  /* 0x0000000108087899 */ /* 0x000fe400080006ff */
[----:B--2---:R-:W-:Y:S02]  /*0a20*/  ULEA UR6, UR6, UR5, 0x18 ;  /* 0x0000000506067291 */ /* 0x004fe4000f8ec0ff */
[----:B------:R-:W-:-:S04]  /*0a30*/  UIADD3 UR4, UPT, UPT, -UR4, 0x100000, URZ ;  /* 0x0010000004047890 */ /* 0x000fc8000fffe1ff */
[----:B------:R-:W-:Y:S02]  /*0a40*/  USHF.L.U32 UR5, UR4, 0xb, URZ ;  /* 0x0000000b04057899 */ /* 0x000fe400080006ff */
[----:B------:R-:W-:Y:S01]  /*0a50*/  USHF.L.U32 UR4, UR4, 0x1, URZ ;  /* 0x0000000104047899 */ /* 0x000fe200080006ff */
[----:B------:R-:W2:Y:S03]  /*0a60*/  FENCE.VIEW.ASYNC.S ;  /* 0x00000000000073c6 */ /* 0x000ea60000000000 */
[----:B--2---:R4:W2:Y:S08]  /*0a70*/  SYNCS.EXCH.64 URZ, [UR6+0xa0], UR8 ;  /* 0x0000a00806ff75b2 */ /* 0x0048b00008000100 */
[----:B------:R4:W3:Y:S01]  /*0a80*/  SYNCS.EXCH.64 URZ, [UR6+0xb0], UR4 ;  /* 0x0000b00406ff75b2 */ /* 0x0008e20008000100 */
[----:B------:R4:W1:Y:S01]  /*0a90*/  SYNCS.EXCH.64 URZ, [UR6+0xa8], UR8 ;  /* 0x0000a80806ff75b2 */ /* 0x0008620008000100 */
[----:B------:R4:W1:Y:S02]  /*0aa0*/  SYNCS.EXCH.64 URZ, [UR6+0xb8], UR4 ;  /* 0x0000b80406ff75b2 */ /* 0x0008640008000100 */
[----:B----4-:R-:W-:Y:S01]  /*0ab0*/  NOP ;  /* 0x0000000000007918 */ /* 0x010fe20000000000 */
.L_x_12:
[----:B------:R-:W4:Y:S01]  /*0ac0*/  SHFL.IDX PT, R2, R54, RZ, 0x1f ;  /* 0x00001fff36027589 */ /* 0x000f2200000e0000 */
[----:B------:R-:W-:Y:S01]  /*0ad0*/  NOP ;  /* 0x0000000000007918 */ /* 0x000fe20000000000 */
[----:B----4-:R-:W-:-:S13]  /*0ae0*/  ISETP.NE.AND P0, PT, R2, 0x5, PT ;  /* 0x000000050200780c */ /* 0x010fda0003f05270 */
[----:B------:R-:W-:Y:S05]  /*0af0*/  @P0 BRA `(.L_x_13) ;  /* 0x0000000000580947 */ /* 0x000fea0003800000 */
[----:B--23--:R-:W2:Y:S01]  /*0b00*/  S2UR UR4, SR_CgaCtaId ;  /* 0x00000000000479c3 */ /* 0x00cea20000008800 */
        /* <DEDUP_REMOVED lines=12> */
[----:B--2---:R4:W2:Y:S01]  /*0bd0*/  SYNCS.EXCH.64 URZ, [UR4+0xc0], UR8 ;  /* 0x0000c00804ff75b2 */ /* 0x0048a20008000100 */
[----:B------:R4:W3:Y:S01]  /*0be0*/  SYNCS.EXCH.64 URZ, [UR4+0xe0], UR6 ;  /* 0x0000e00604ff75b2 */ /* 0x0008e20008000100 */
[----:B------:R4:W1:Y:S01]  /*0bf0*/  SYNCS.EXCH.64 URZ, [UR4+0xc8], UR8 ;  /* 0x0000c80804ff75b2 */ /* 0x0008620008000100 */
[----:B------:R4:W1:Y:S01]  /*0c00*/  SYNCS.EXCH.64 URZ, [UR4+0xe8], UR6 ;  /* 0x0000e80604ff75b2 */ /* 0x0008620008000100 */
[----:B------:R4:W1:Y:S01]  /*0c10*/  SYNCS.EXCH.64 URZ, [UR4+0xd0], UR8 ;  /* 0x0000d00804ff75b2 */ /* 0x0008620008000100 */
[----:B------:R4:W1:Y:S01]  /*0c20*/  SYNCS.EXCH.64 URZ, [UR4+0xf0], UR6 ;  /* 0x0000f00604ff75b2 */ /* 0x0008620008000100 */
[----:B------:R4:W1:Y:S01]  /*0c30*/  SYNCS.EXCH.64 URZ, [UR4+0xd8], UR8 ;  /* 0x0000d80804ff75b2 */ /* 0x0008620008000100 */
[----:B------:R4:W1:Y:S02]  /*0c40*/  SYNCS.EXCH.64 URZ, [UR4+0xf8], UR6 ;  /* 0x0000f80604ff75b2 */ /* 0x0008640008000100 */
[----:B----4-:R-:W-:Y:S01]  /*0c50*/  NOP ;  /* 0x0000000000007918 */ /* 0x010fe20000000000 */
.L_x_13:
[----:B------:R-:W4:Y:S01]  /*0c60*/  SHFL.IDX PT, R2, R54, RZ, 0x1f ;  /* 0x00001fff36027589 */ /* 0x000f2200000e0000 */
[----:B------:R-:W1:Y:S01]  /*0c70*/  S2UR UR54, SR_CgaCtaId ;  /* 0x00000000003679c3 */ /* 0x000e620000008800 */
[----:B------:R-:W-:Y:S01]  /*0c80*/  NOP ;  /* 0x0000000000007918 */ /* 0x000fe20000000000 */
[----:B----4-:R-:W-:-:S13]  /*0c90*/  ISETP.NE.AND P0, PT, R2, 0x3, PT ;  /* 0x000000030200780c */ /* 0x010fda0003f05270 */
[----:B-1----:R-:W-:Y:S05]  /*0ca0*/  @P0 BRA `(.L_x_14) ;  /* 0x0000000000340947 */ /* 0x002fea0003800000 */
[----:B--23--:R-:W-:Y:S01]  /*0cb0*/  UMOV UR4, 0x400 ;  /* 0x0000040000047882 */ /* 0x00cfe20000000000 */
[----:B------:R-:W-:Y:S01]  /*0cc0*/  UMOV UR6, 0x20 ;  /* 0x0000002000067882 */ /* 0x000fe20000000000 */
[----:B------:R-:W-:Y:S02]  /*0cd0*/  ULEA UR4, UR54, UR4, 0x18 ;  /* 0x0000000436047291 */ /* 0x000fe4000f8ec0ff */
[----:B------:R-:W-:-:S04]  /*0ce0*/  UIADD3 UR6, UPT, UPT, -UR6, 0x100000, URZ ;  /* 0x0010000006067890 */ /* 0x000fc8000fffe1ff */
[----:B------:R-:W-:Y:S02]  /*0cf0*/  USHF.L.U32 UR7, UR6, 0xb, URZ ;  /* 0x0000000b06077899 */ /* 0x000fe400080006ff */
[----:B------:R-:W-:Y:S01]  /*0d00*/  USHF.L.U32 UR6, UR6, 0x1, URZ ;  /* 0x0000000106067899 */ /* 0x000fe200080006ff */
[----:B------:R-:W-:Y:S01]  /*0d10*/  ELECT P0, URZ, PT ;  /* 0x0000000000ff782f */ /* 0x000fe20003800000 */
[----:B------:R-:W1:Y:S10]  /*0d20*/  FENCE.VIEW.ASYNC.S ;  /* 0x00000000000073c6 */ /* 0x000e740000000000 */
[----:B-1----:R1:W4:Y:S01]  /*0d30*/  SYNCS.EXCH.64 URZ, [UR4+0x100], UR6 ;  /* 0x0001000604ff75b2 */ /* 0x0023220008000100 */
[----:B------:R1:W2:Y:S01]  /*0d40*/  SYNCS.EXCH.64 URZ, [UR4+0x110], UR6 ;  /* 0x0001100604ff75b2 */ /* 0x0002a20008000100 */
[----:B------:R1:W3:Y:S01]  /*0d50*/  SYNCS.EXCH.64 URZ, [UR4+0x108], UR6 ;  /* 0x0001080604ff75b2 */ /* 0x0002e20008000100 */
[----:B------:R1:W1:Y:S01]  /*0d60*/  SYNCS.EXCH.64 URZ, [UR4+0x118], UR6 ;  /* 0x0001180604ff75b2 */ /* 0x0002620008000100 */
[----:B------:R-:W-:Y:S01]  /*0d70*/  NOP ;  /* 0x0000000000007918 */ /* 0x000fe20000000000 */
.L_x_14:
[----:B-123--:R-:W1:Y:S01]  /*0d80*/  LDCU UR4, c[0x0][0x36c] ;  /* 0x00006d80ff0477ac */ /* 0x00ee620008000800 */
[----:B------:R-:W-:Y:S01]  /*0d90*/  ISETP.NE.OR P3, PT, R0, 0x2, !P3 ;  /* 0x000000020000780c */ /* 0x000fe20005f65670 */
[----:B------:R-:W-:Y:S01]  /*0da0*/  NOP ;  /* 0x0000000000007918 */ /* 0x000fe20000000000 */
[----:B------:R-:W-:Y:S01]  /*0db0*/  LOP3.LUT R0, R64, 0x1f, RZ, 0xc0, !PT ;  /* 0x0000001f40007812 */ /* 0x000fe200078ec0ff */
[----:B------:R-:W-:Y:S02]  /*0dc0*/  UISETP.NE.AND UP4, UPT, UR18, URZ, UPT ;  /* 0x000000ff1200728c */ /* 0x000fe4000bf85270 */
[----:B-1----:R-:W-:-:S09]  /*0dd0*/  UISETP.EQ.U32.AND UP6, UPT, UR4, 0x1, UPT ;  /* 0x000000010400788c */ /* 0x002fd2000bfc2070 */
[----:B------:R-:W-:Y:S05]  /*0de0*/  BRA.U !UP6, `(.L_x_15) ;  /* 0x000000010e087547 */ /* 0x000fea000b800000 */
[----:B----4-:R-:W-:Y:S01]  /*0df0*/  UCGABAR_ARV ;  /* 0x00000000000079c7 */ /* 0x010fe20008000000 */
[----:B------:R-:W-:Y:S05]  /*0e00*/  BRA `(.L_x_16) ;  /* 0x0000000000047947 */ /* 0x000fea0003800000 */
.L_x_15:
[----:B----4-:R-:W-:Y:S01]  /*0e10*/  NOP ;  /* 0x0000000000007918 */ /* 0x010fe20000000000 */
.L_x_16:
[----:B------:R-:W1:Y:S01]  /*0e20*/  S2UR UR26, SR_CTAID.X ;  /* 0x00000000001a79c3 */ /* 0x000e620000002500 */
[----:B------:R-:W-:-:S05]  /*0e30*/  CS2R.32 R56, SR_CgaSize ;  /* 0x0000000000387805 */ /* 0x000fca0000008a00 */
[----:B------:R-:W-:-:S05]  /*0e40*/  IMAD R56, R56, -0xa0, RZ ;  /* 0xffffff6038387824 */ /* 0x000fca00078e02ff */
[----:B------:R-:W-:-:S14]  /*0e50*/  R2UR UR5, R56 ;  /* 0x00000000380572ca */ /* 0x000fdc00000e0000 */
[----:B------:R-:W2:Y:S01]  /*0e60*/  LDCU UR5, c[0x0][UR5+0x2b0] ;  /* 0x00005600050577ac */ /* 0x000ea20008000800 */
[----:B------:R-:W-:-:S05]  /*0e70*/  CS2R.32 R56, SR_CgaSize ;  /* 0x0000000000387805 */ /* 0x000fca0000008a00 */
[----:B------:R-:W-:-:S05]  /*0e80*/  IMAD R56, R56, -0xa0, RZ ;  /* 0xffffff6038387824 */ /* 0x000fca00078e02ff */
[----:B------:R-:W-:-:S14]  /*0e90*/  R2UR UR4, R56 ;  /* 0x00000000380472ca */ /* 0x000fdc00000e0000 */
[----:B------:R-:W3:Y:S01]  /*0ea0*/  LDCU UR4, c[0x0][UR4+0x2b4] ;  /* 0x00005680040477ac */ /* 0x000ee20008000800 */
[----:B------:R-:W4:Y:S01]  /*0eb0*/  S2UR UR27, SR_CTAID.Y ;  /* 0x00000000001b79c3 */ /* 0x000f220000002600 */
[----:B------:R-:W-:-:S05]  /*0ec0*/  CS2R.32 R56, SR_CgaSize ;  /* 0x0000000000387805 */ /* 0x000fca0000008a00 */
[----:B------:R-:W-:-:S05]  /*0ed0*/  IMAD R56, R56, -0xa0, RZ ;  /* 0xffffff6038387824 */ /* 0x000fca00078e02ff */
[----:B------:R-:W-:-:S14]  /*0ee0*/  R2UR UR6, R56 ;  /* 0x00000000380672ca */ /* 0x000fdc00000e0000 */
[----:B------:R-:W3:Y:S01]  /*0ef0*/  LDCU UR6, c[0x0][UR6+0x2a0] ;  /* 0x00005400060677ac */ /* 0x000ee20008000800 */
[----:B------:R-:W-:-:S05]  /*0f00*/  CS2R.32 R56, SR_CgaSize ;  /* 0x0000000000387805 */ /* 0x000fca0000008a00 */
[----:B------:R-:W-:-:S05]  /*0f10*/  IMAD R56, R56, -0xa0, RZ ;  /* 0xffffff6038387824 */ /* 0x000fca00078e02ff */
[----:B------:R-:W-:-:S14]  /*0f20*/  R2UR UR7, R56 ;  /* 0x00000000380772ca */ /* 0x000fdc00000e0000 */
[----:B------:R-:W3:Y:S01]  /*0f30*/  LDCU UR7, c[0x0][UR7+0x2a4] ;  /* 0x00005480070777ac */ /* 0x000ee20008000800 */
[----:B------:R-:W-:Y:S01]  /*0f40*/  USHF.L.U32 UR23, UR54, 0xa, URZ ;  /* 0x0000000a36177899 */ /* 0x000fe200080006ff */
[----:B------:R-:W3:Y:S01]  /*0f50*/  LDCU UR19, c[0x0][0xb24] ;  /* 0x00016480ff1377ac */ /* 0x000ee20008000800 */
[----:B------:R-:W3:Y:S01]  /*0f60*/  LDCU UR42, c[0x0][0xb24] ;  /* 0x00016480ff2a77ac */ /* 0x000ee20008000800 */
[----:B-1----:R-:W-:Y:S01]  /*0f70*/  I2FP.F32.U32 R3, UR26 ;  /* 0x0000001a00037c45 */ /* 0x002fe20008201000 */
[----:B------:R-:W1:Y:S04]  /*0f80*/  LDCU UR22, c[0x0][0xb30] ;  /* 0x00016600ff1677ac */ /* 0x000e680008000800 */
[----:B--2---:R-:W-:Y:S01]  /*0f90*/  FMUL R3, R3, UR5 ;  /* 0x0000000503037c20 */ /* 0x004fe20008400000 */
[----:B------:R-:W-:Y:S01]  /*0fa0*/  ULOP3.LUT UR23, UR23, 0x400, URZ, 0xc0, !UPT ;  /* 0x0000040017177892 */ /* 0x000fe2000f8ec0ff */
[----:B----4-:R-:W-:-:S04]  /*0fb0*/  I2FP.F32.U32 R2, UR27 ;  /* 0x0000001b00027c45 */ /* 0x010fc80008201000 */
[----:B------:R-:W2:Y:S01]  /*0fc0*/  F2I.U32.TRUNC.NTZ R3, R3 ;  /* 0x0000000300037305 */ /* 0x000ea2000020f000 */
[----:B---3--:R-:W-:-:S07]  /*0fd0*/  FMUL R2, R2, UR4 ;  /* 0x0000000402027c20 */ /* 0x008fce0008400000 */
[----:B------:R-:W3:Y:S01]  /*0fe0*/  F2I.U32.TRUNC.NTZ R2, R2 ;  /* 0x0000000200027305 */ /* 0x000ee2000020f000 */
[----:B--2---:R-:W-:Y:S02]  /*0ff0*/  R2UR UR5, R3 ;  /* 0x00000000030572ca */ /* 0x004fe400000e0000 */
[----:B---3--:R-:W-:Y:S02]  /*1000*/  R2UR UR4, R2 ;  /* 0x00000000020472ca */ /* 0x008fe400000e0000 */
[----:B------:R-:W-:-:S09]  /*1010*/  PRMT R2, RZ, 0x7610, R2 ;  /* 0x00007610ff027816 */ /* 0x000fd20000000002 */
[----:B------:R-:W-:-:S04]  /*1020*/  UIADD3 UR5, UPT, UPT, -UR5, URZ, URZ ;  /* 0x000000ff05057290 */ /* 0x000fc8000fffe1ff */
[----:B------:R-:W-:Y:S02]  /*1030*/  UIMAD UR5, UR6, UR5, UR26 ;  /* 0x00000005060572a4 */ /* 0x000fe4000f8e021a */
[----:B------:R-:W-:-:S04]  /*1040*/  UIADD3 UR4, UPT, UPT, -UR4, URZ, URZ ;  /* 0x000000ff04047290 */ /* 0x000fc8000fffe1ff */
[----:B------:R-:W-:Y:S01]  /*1050*/  IMAD.U32 R56, RZ, RZ, UR5 ;  /* 0x00000005ff387e24 */ /* 0x000fe2000f8e00ff */
[----:B------:R-:W-:-:S06]  /*1060*/  UIMAD UR4, UR7, UR4, UR27 ;  /* 0x00000004070472a4 */ /* 0x000fcc000f8e021b */
[----:B------:R-:W-:Y:S01]  /*1070*/  IMAD.U32 R55, RZ, RZ, UR4 ;  /* 0x00000004ff377e24 */ /* 0x000fe2000f8e00ff */
[----:B-1----:R-:W-:Y:S06]  /*1080*/  BRA.U UP4, `(.L_x_17) ;  /* 0x00000001042c7547 */ /* 0x002fec000b800000 */
[----:B------:R-:W-:Y:S02]  /*1090*/  R2UR UR4, R55 ;  /* 0x00000000370472ca */ /* 0x000fe400000e0000 */
[----:B------:R-:W-:-:S11]  /*10a0*/  R2UR UR6, R56 ;  /* 0x00000000380672ca */ /* 0x000fd600000e0000 */
[----:B------:R-:W-:-:S04]  /*10b0*/  UISETP.NE.AND UP0, UPT, UR4, URZ, UPT ;  /* 0x000000ff0400728c */ /* 0x000fc8000bf05270 */
[----:B------:R-:W-:-:S04]  /*10c0*/  UISETP.EQ.OR UP0, UPT, UR6, URZ, !UP0 ;  /* 0x000000ff0600728c */ /* 0x000fc8000c702670 */
[----:B------:R-:W-:Y:S02]  /*10d0*/  USEL UR5, URZ, 0x1, !UP0 ;  /* 0x00000001ff057887 */ /* 0x000fe4000c000000 */
[----:B------:R-:W-:-:S04]  /*10e0*/  UISETP.NE.AND UP0, UPT, UR4, URZ, UPT ;  /* 0x000000ff0400728c */ /* 0x000fc8000bf05270 */
[----:B------:R-:W-:Y:S02]  /*10f0*/  USEL UR4, URZ, 0x2, UP0 ;  /* 0x00000002ff047887 */ /* 0x000fe40008000000 */
[----:B------:R-:W-:-:S04]  /*1100*/  UISETP.NE.AND UP0, UPT, UR6, 0x1, UPT ;  /* 0x000000010600788c */ /* 0x000fc8000bf05270 */
[----:B------:R-:W-:-:S04]  /*1110*/  USEL UR4, UR4, 0x2, UP0 ;  /* 0x0000000204047887 */ /* 0x000fc80008000000 */
[----:B------:R-:W-:-:S06]  /*1120*/  UIADD3 UR4, UPT, UPT, UR5, UR4, URZ ;  /* 0x0000000405047290 */ /* 0x000fcc000fffe0ff */
[----:B------:R-:W-:-:S07]  /*1130*/  IMAD.U32 R2, RZ, RZ, UR4 ;  /* 0x00000004ff027e24 */ /* 0x000fce000f8e00ff */
.L_x_17:
[----:B------:R-:W1:Y:S01]  /*1140*/  S2UR UR36, SR_CTAID.Z ;  /* 0x00000000002479c3 */ /* 0x000e620000002700 */
[----:B------:R-:W-:-:S09]  /*1150*/  UISETP.GE.AND UP0, UPT, UR19, 0x1, UPT ;  /* 0x000000011300788c */ /* 0x000fd2000bf06270 */
[----:B------:R-:W-:Y:S05]  /*1160*/  BRA.U !UP0, `(.L_x_18) ;  /* 0x0000000108d07547 */ /* 0x000fea000b800000 */
[----:B------:R-:W2:Y:S01]  /*1170*/  LDCU UR20, c[0x0][0xb0c] ;  /* 0x00016180ff1477ac */ /* 0x000ea20008000800 */
[----:B------:R-:W3:Y:S01]  /*1180*/  LDCU.128 UR12, c[0x0][0xb10] ;  /* 0x00016200ff0c77ac */ /* 0x000ee20008000c00 */
[----:B------:R-:W4:Y:S01]  /*1190*/  LDCU UR6, c[0x0][0x370] ;  /* 0x00006e00ff0677ac */ /* 0x000f220008000800 */
[----:B------:R-:W1:Y:S01]  /*11a0*/  LDCU UR7, c[0x0][0x374] ;  /* 0x00006e80ff0777ac */ /* 0x000e620008000800 */
[----:B------:R-:W1:Y:S01]  /*11b0*/  LDCU UR21, c[0x0][0xb20] ;  /* 0x00016400ff1577ac */ /* 0x000e620008000800 */
[----:B--2---:R-:W-:Y:S02]  /*11c0*/  UISETP.NE.AND UP0, UPT, UR20, 0x1, UPT ;  /* 0x000000011400788c */ /* 0x004fe4000bf05270 */
[----:B---3--:R-:W-:Y:S01]  /*11d0*/  UIMAD.WIDE.U32 UR4, UR26, UR12, URZ ;  /* 0x0000000c1a0472a5 */ /* 0x008fe2000f8e00ff */
[----:B------:R-:W2:Y:S01]  /*11e0*/  LDCU.64 UR8, c[0x0][0xb28] ;  /* 0x00016500ff0877ac */ /* 0x000ea20008000a00 */
[----:B----4-:R-:W-:Y:S02]  /*11f0*/  UIMAD.WIDE.U32 UR10, UR6, UR12, URZ ;  /* 0x0000000c060a72a5 */ /* 0x010fe4000f8e00ff */
[----:B------:R-:W-:-:S02]  /*1200*/  USHF.R.U32.HI UR5, URZ, UR13, UR5 ;  /* 0x0000000dff057299 */ /* 0x000fc40008011605 */
[----:B------:R-:W-:Y:S02]  /*1210*/  UISETP.NE.AND UP2, UPT, UR19, 0x1, UPT ;  /* 0x000000011300788c */ /* 0x000fe4000bf45270 */
[----:B------:R-:W-:Y:S01]  /*1220*/  USEL UR5, UR26, UR5, !UP0 ;  /* 0x000000051a057287 */ /* 0x000fe2000c000000 */
[----:B------:R-:W-:Y:S01]  /*1230*/  UMOV UR10, UR11 ;  /* 0x0000000b000a7c82 */ /* 0x000fe20008000000 */
[----:B------:R-:W-:Y:S02]  /*1240*/  UIMAD.WIDE.U32 UR16, UR27, UR15, URZ ;  /* 0x0000000f1b1072a5 */ /* 0x000fe4000f8e00ff */
[----:B------:R-:W-:Y:S02]  /*1250*/  @UP0 USHF.R.U32.HI UR6, URZ, UR13, UR10 ;  /* 0x0000000dff060299 */ /* 0x000fe4000801160a */
[----:B------:R-:W-:Y:S02]  /*1260*/  UISETP.NE.AND UP0, UPT, UR14, 0x1, UPT ;  /* 0x000000010e00788c */ /* 0x000fe4000bf05270 */
[----:B-1----:R-:W-:-:S02]  /*1270*/  UIMAD.WIDE.U32 UR10, UR7, UR15, URZ ;  /* 0x0000000f070a72a5 */ /* 0x002fc4000f8e00ff */
[----:B--2---:R-:W-:Y:S01]  /*1280*/  UIMAD.WIDE.U32 UR12, UR6, UR8, URZ ;  /* 0x00000008060c72a5 */ /* 0x004fe2000f8e00ff */
[----:B------:R-:W-:Y:S02]  /*1290*/  UMOV UR4, UR17 ;  /* 0x0000001100047c82 */ /* 0x000fe40008000000 */
[----:B------:R-:W-:Y:S02]  /*12a0*/  USHF.R.U32.HI UR4, URZ, UR21, UR4 ;  /* 0x00000015ff047299 */ /* 0x000fe40008011604 */
[----:B------:R-:W-:Y:S02]  /*12b0*/  UMOV UR10, UR11 ;  /* 0x0000000b000a7c82 */ /* 0x000fe40008000000 */
[----:B------:R-:W-:Y:S01]  /*12c0*/  UMOV UR12, UR13 ;  /* 0x0000000d000c7c82 */ /* 0x000fe20008000000 */
[----:B------:R-:W-:Y:S02]  /*12d0*/  @UP0 USHF.R.U32.HI UR7, URZ, UR21, UR10 ;  /* 0x00000015ff070299 */ /* 0x000fe4000801160a */
[----:B------:R-:W-:-:S02]  /*12e0*/  USEL UR4, UR27, UR4, !UP0 ;  /* 0x000000041b047287 */ /* 0x000fc4000c000000 */
[----:B------:R-:W-:Y:S02]  /*12f0*/  UIMAD.WIDE.U32 UR10, UR7, UR8, URZ ;  /* 0x00000008070a72a5 */ /* 0x000fe4000f8e00ff */
[----:B------:R-:W-:Y:S02]  /*1300*/  @UP2 USHF.R.U32.HI UR6, URZ, UR9, UR12 ;  /* 0x00000009ff062299 */ /* 0x000fe4000801160c */
[----:B------:R-:W-:-:S03]  /*1310*/  UIMAD.WIDE.U32 UR12, UR4, UR8, URZ ;  /* 0x00000008040c72a5 */ /* 0x000fc6000f8e00ff */
[----:B------:R-:W-:Y:S02]  /*1320*/  UMOV UR10, UR11 ;  /* 0x0000000b000a7c82 */ /* 0x000fe40008000000 */
[----:B------:R-:W-:Y:S02]  /*1330*/  @UP2 USHF.R.U32.HI UR7, URZ, UR9, UR10 ;  /* 0x00000009ff072299 */ /* 0x000fe4000801160a */
[----:B------:R-:W-:Y:S02]  /*1340*/  UIMAD UR10, UR6, UR19, URZ ;  /* 0x00000013060a72a4 */ /* 0x000fe4000f8e02ff */
[----:B------:R-:W-:-:S04]  /*1350*/  UIMAD UR7, UR7, UR19, URZ ;  /* 0x00000013070772a4 */ /* 0x000fc8000f8e02ff */
[----:B------:R-:W-:-:S03]  /*1360*/  UISETP.GE.AND UP0, UPT, UR4, UR7, UPT ;  /* 0x000000070400728c */ /* 0x000fc6000bf06270 */
[----:B------:R-:W-:Y:S01]  /*1370*/  UMOV UR7, UR13 ;  /* 0x0000000d00077c82 */ /* 0x000fe20008000000 */
[----:B------:R-:W-:Y:S02]  /*1380*/  UISETP.GE.OR UP0, UPT, UR5, UR10, UP0 ;  /* 0x0000000a0500728c */ /* 0x000fe40008706670 */
[----:B------:R-:W-:Y:S02]  /*1390*/  UIMAD.WIDE.U32 UR10, UR5, UR8, URZ ;  /* 0x00000008050a72a5 */ /* 0x000fe4000f8e00ff */
[----:B------:R-:W-:Y:S02]  /*13a0*/  USHF.R.U32.HI UR7, URZ, UR9, UR7 ;  /* 0x00000009ff077299 */ /* 0x000fe40008011607 */
[----:B------:R-:W-:Y:S02]  /*13b0*/  UIADD3 UR10, UPT, UPT, -UR4, URZ, URZ ;  /* 0x000000ff040a7290 */ /* 0x000fe4000fffe1ff */
[----:B------:R-:W-:Y:S02]  /*13c0*/  USEL UR7, UR4, UR7, !UP2 ;  /* 0x0000000704077287 */ /* 0x000fe4000d000000 */
[----:B------:R-:W-:Y:S01]  /*13d0*/  UIMAD UR10, UR14, UR10, UR27 ;  /* 0x0000000a0e0a72a4 */ /* 0x000fe2000f8e021b */
[----:B------:R-:W-:Y:S01]  /*13e0*/  @!UP0 UMOV UR8, UR11 ;  /* 0x0000000b00088c82 */ /* 0x000fe20008000000 */
[----:B------:R-:W-:-:S02]  /*13f0*/  UIADD3 UR11, UPT, UPT, -UR5, URZ, URZ ;  /* 0x000000ff050b7290 */ /* 0x000fc4000fffe1ff */
[----:B------:R-:W-:Y:S02]  /*1400*/  @!UP0 USHF.R.U32.HI UR8, URZ, UR9, UR8 ;  /* 0x00000009ff088299 */ /* 0x000fe40008011608 */
[----:B------:R-:W-:Y:S02]  /*1410*/  UIADD3 UR9, UPT, UPT, -UR7, URZ, URZ ;  /* 0x000000ff07097290 */ /* 0x000fe4000fffe1ff */
[----:B------:R-:W-:Y:S02]  /*1420*/  @!UP0 USEL UR8, UR5, UR8, !UP2 ;  /* 0x0000000805088287 */ /* 0x000fe4000d000000 */
[----:B------:R-:W-:Y:S02]  /*1430*/  UIMAD UR9, UR19, UR9, UR4 ;  /* 0x00000009130972a4 */ /* 0x000fe4000f8e0204 */
[----:B------:R-:W-:Y:S02]  /*1440*/  @!UP0 UIADD3 UR7, UPT, UPT, UR7, -UR8, URZ ;  /* 0x8000000807078290 */ /* 0x000fe4000fffe0ff */
[----:B------:R-:W-:-:S02]  /*1450*/  @!UP0 UIMAD UR6, UR9, UR6, UR8 ;  /* 0x00000006090682a4 */ /* 0x000fc4000f8e0208 */
[----:B------:R-:W-:Y:S02]  /*1460*/  @!UP0 UIMAD UR4, UR7, UR19, UR5 ;  /* 0x00000013070482a4 */ /* 0x000fe4000f8e0205 */
[----:B------:R-:W-:Y:S02]  /*1470*/  UIMAD UR26, UR20, UR11, UR26 ;  /* 0x0000000b141a72a4 */ /* 0x000fe4000f8e021a */
[----:B------:R-:W-:Y:S01]  /*1480*/  UIMAD UR27, UR4, UR14, UR10 ;  /* 0x0000000e041b72a4 */ /* 0x000fe2000f8e020a */
[----:B------:R-:W-:Y:S02]  /*1490*/  @!UP0 UMOV UR5, UR6 ;  /* 0x0000000600058c82 */ /* 0x000fe40008000000 */
[----:B------:R-:W-:-:S12]  /*14a0*/  UIMAD UR26, UR5, UR20, UR26 ;  /* 0x00000014051a72a4 */ /* 0x000fd8000f8e021a */
.L_x_18:
[----:B------:R-:W-:-:S09]  /*14b0*/  UISETP.NE.AND UP0, UPT, UR22, 0x1, UPT ;  /* 0x000000011600788c */ /* 0x000fd2000bf05270 */
[----:B------:R-:W-:Y:S05]  /*14c0*/  BRA.U UP0, `(.L_x_19) ;  /* 0x0000000100407547 */ /* 0x000fea000b800000 */
[----:B------:R-:W2:Y:S01]  /*14d0*/  LDCU.128 UR8, c[0x0][0xb10] ;  /* 0x00016200ff0877ac */ /* 0x000ea20008000c00 */
[----:B------:R-:W3:Y:S01]  /*14e0*/  LDCU UR12, c[0x0][0xb0c] ;  /* 0x00016180ff0c77ac */ /* 0x000ee20008000800 */
[----:B------:R-:W4:Y:S01]  /*14f0*/  LDCU UR13, c[0x0][0xb20] ;  /* 0x00016400ff0d77ac */ /* 0x000f220008000800 */
[----:B--2---:R-:W-:Y:S02]  /*1500*/  UIMAD.WIDE.U32 UR4, UR26, UR8, URZ ;  /* 0x000000081a0472a5 */ /* 0x004fe4000f8e00ff */
[----:B------:R-:W-:Y:S02]  /*1510*/  UIMAD.WIDE.U32 UR6, UR27, UR11, URZ ;  /* 0x0000000b1b0672a5 */ /* 0x000fe4000f8e00ff */
[----:B---3--:R-:W-:Y:S02]  /*1520*/  UISETP.NE.AND UP0, UPT, UR12, 0x1, UPT ;  /* 0x000000010c00788c */ /* 0x008fe4000bf05270 */
[----:B------:R-:W-:-:S03]  /*1530*/  USHF.R.U32.HI UR5, URZ, UR9, UR5 ;  /* 0x00000009ff057299 */ /* 0x000fc60008011605 */
[----:B------:R-:W-:Y:S01]  /*1540*/  UMOV UR4, UR7 ;  /* 0x0000000700047c82 */ /* 0x000fe20008000000 */
[----:B------:R-:W-:Y:S02]  /*1550*/  USEL UR5, UR26, UR5, !UP0 ;  /* 0x000000051a057287 */ /* 0x000fe4000c000000 */
[----:B------:R-:W-:Y:S02]  /*1560*/  UISETP.NE.AND UP0, UPT, UR10, 0x1, UPT ;  /* 0x000000010a00788c */ /* 0x000fe4000bf05270 */
[----:B----4-:R-:W-:-:S04]  /*1570*/  USHF.R.U32.HI UR4, URZ, UR13, UR4 ;  /* 0x0000000dff047299 */ /* 0x010fc80008011604 */
[----:B------:R-:W-:-:S04]  /*1580*/  USEL UR4, UR27, UR4, !UP0 ;  /* 0x000000041b047287 */ /* 0x000fc8000c000000 */
[----:B------:R-:W-:Y:S02]  /*1590*/  UIADD3 UR6, UPT, UPT, UR5, -UR4, URZ ;  /* 0x8000000405067290 */ /* 0x000fe4000fffe0ff */
[----:B------:R-:W-:Y:S02]  /*15a0*/  UIADD3 UR4, UPT, UPT, -UR5, UR4, URZ ;  /* 0x0000000405047290 */ /* 0x000fe4000fffe1ff */
[----:B------:R-:W-:Y:S02]  /*15b0*/  UIMAD UR27, UR6, UR10, UR27 ;  /* 0x0000000a061b72a4 */ /* 0x000fe4000f8e021b */
[----:B------:R-:W-:-:S12]  /*15c0*/  UIMAD UR26, UR4, UR12, UR26 ;  /* 0x0000000c041a72a4 */ /* 0x000fd8000f8e021a */
.L_x_19:
[----:B------:R-:W-:Y:S01]  /*15d0*/  UISETP.NE.AND UP0, UPT, UR18, 0x2, UPT ;  /* 0x000000021200788c */ /* 0x000fe2000bf05270 */
[----:B------:R-:W-:Y:S09]  /*15e0*/  BRA.U !UP6, `(.L_x_20) ;  /* 0x000000010e0c7547 */ /* 0x000ff2000b800000 */
[----:B------:R-:W-:Y:S01]  /*15f0*/  UCGABAR_WAIT ;  /* 0x0000000000007dc7 */ /* 0x000fe20008000000 */
[----:B------:R-:W-:Y:S01]  /*1600*/  CCTL.IVALL ;  /* 0x00000000ff00798f */ /* 0x000fe20002000000 */
[----:B------:R-:W-:Y:S05]  /*1610*/  BRA `(.L_x_21) ;  /* 0x0000000000047947 */ /* 0x000fea0003800000 */
.L_x_20:
[----:B------:R-:W-:Y:S06]  /*1620*/  BAR.SYNC.DEFER_BLOCKING 0x0 ;  /* 0x0000000000007b1d */ /* 0x000fec0000010000 */
.L_x_21:
[----:B------:R-:W-:Y:S05]  /*1630*/  BRA.U UP0, `(.L_x_22) ;  /* 0x0000001500707547 */ /* 0x000fea000b800000 */
[----:B------:R-:W2:Y:S01]  /*1640*/  LDCU UR6, c[0x0][0x38c] ;  /* 0x00007180ff0677ac */ /* 0x000ea20008000800 */
[----:B------:R-:W-:Y:S01]  /*1650*/  PLOP3.LUT P1, PT, PT, PT, UP3, 0x80, 0x8 ;  /* 0x000000000008781c */ /* 0x000fe20003f2f038 */
[----:B------:R-:W-:Y:S01]  /*1660*/  IMAD.MOV.U32 R12, RZ, RZ, 0x1 ;  /* 0x00000001ff0c7424 */ /* 0x000fe200078e00ff */
[----:B------:R-:W-:Y:S01]  /*1670*/  ISETP.EQ.OR P2, PT, R0, RZ, P3 ;  /* 0x000000ff0000720c */ /* 0x000fe20001f42670 */
[----:B------:R-:W-:Y:S01]  /*1680*/  UISETP.NE.AND UP1, UPT, UR18, URZ, UPT ;  /* 0x000000ff1200728c */ /* 0x000fe2000bf25270 */
[----:B------:R-:W-:Y:S01]  /*1690*/  PLOP3.LUT P1, PT, P1, PT, PT, 0x8, 0x80 ;  /* 0x000000000080781c */ /* 0x000fe20000f2e170 */
[----:B------:R-:W-:Y:S01]  /*16a0*/  USEL UR29, URZ, 0x1, UP5 ;  /* 0x00000001ff1d7887 */ /* 0x000fe2000a800000 */
[----:B------:R-:W-:Y:S01]  /*16b0*/  CS2R R10, SRZ ;  /* 0x00000000000a7805 */ /* 0x000fe2000001ff00 */
[----:B------:R-:W-:Y:S01]  /*16c0*/  IMAD.MOV.U32 R9, RZ, RZ, RZ ;  /* 0x000000ffff097224 */ /* 0x000fe200078e00ff */
[----:B------:R-:W3:Y:S01]  /*16d0*/  LDCU UR44, c[0x0][0x370] ;  /* 0x00006e00ff2c77ac */ /* 0x000ee20008000800 */
[----:B------:R-:W-:Y:S01]  /*16e0*/  IMAD.MOV.U32 R8, RZ, RZ, 0x1 ;  /* 0x00000001ff087424 */ /* 0x000fe200078e00ff */
[----:B------:R-:W4:Y:S01]  /*16f0*/  LDCU.64 UR38, c[0x0][0x348] ;  /* 0x00006900ff2677ac */ /* 0x000f220008000a00 */
[----:B------:R-:W-:-:S02]  /*1700*/  USHF.R.U32.HI UR48, URZ, 0x5, UR23 ;  /* 0x00000005ff307899 */ /* 0x000fc40008011617 */
[----:B--2---:R-:W-:Y:S02]  /*1710*/  UIADD3 UR5, UPT, UPT, UR6, 0x3f, URZ ;  /* 0x0000003f06057890 */ /* 0x004fe4000fffe0ff */
[----:B------:R-:W-:Y:S02]  /*1720*/  UIADD3 UR49, UPT, UPT, UR6, 0x7e, URZ ;  /* 0x0000007e06317890 */ /* 0x000fe4000fffe0ff */
[----:B------:R-:W-:Y:S01]  /*1730*/  USHF.R.S32.HI UR4, URZ, 0x1f, UR5 ;  /* 0x0000001fff047899 */ /* 0x000fe20008011405 */
[----:B------:R-:W2:Y:S03]  /*1740*/  LDCU UR43, c[0x0][0x374] ;  /* 0x00006e80ff2b77ac */ /* 0x000ea60008000800 */
[----:B------:R-:W-:Y:S02]  /*1750*/  ULEA.HI UR4, UR4, UR5, URZ, 0x6 ;  /* 0x0000000504047291 */ /* 0x000fe4000f8f30ff */
[----:B------:R-:W-:-:S02]  /*1760*/  USEL UR29, UR29, 0x2, UP1 ;  /* 0x000000021d1d7887 */ /* 0x000fc40008800000 */
[----:B------:R-:W-:Y:S02]  /*1770*/  USHF.R.S32.HI UR46, URZ, 0x6, UR4 ;  /* 0x00000006ff2e7899 */ /* 0x000fe40008011404 */
[----:B------:R-:W-:Y:S02]  /*1780*/  UIADD3 UR4, UPT, UPT, UR6, -0x1, URZ ;  /* 0xffffffff06047890 */ /* 0x000fe4000fffe0ff */
[----:B------:R-:W-:Y:S02]  /*1790*/  UISETP.LT.U32.AND UP0, UPT, UR46, 0x6, UPT ;  /* 0x000000062e00788c */ /* 0x000fe4000bf01070 */
[----:B------:R-:W-:Y:S02]  /*17a0*/  UISETP.GE.U32.AND UP2, UPT, UR4, -0x7f, UPT ;  /* 0xffffff810400788c */ /* 0x000fe4000bf46070 */
[----:B------:R-:W-:Y:S01]  /*17b0*/  USEL UR45, UR46, 0x6, UP0 ;  /* 0x000000062e2d7887 */ /* 0x000fe20008000000 */
[----:B------:R-:W-:-:S03]  /*17c0*/  UMOV UR21, URZ ;  /* 0x000000ff00157c82 */ /* 0x000fc60008000000 */
[----:B------:R-:W-:Y:S02]  /*17d0*/  UIADD3 UR22, UPT, UPT, UR45, -0x1, URZ ;  /* 0xffffffff2d167890 */ /* 0x000fe4000fffe0ff */
[----:B------:R-:W-:-:S03]  /*17e0*/  UIADD3 UR47, UPT, UPT, UR46, -UR45, URZ ;  /* 0x8000002d2e2f7290 */ /* 0x000fc6000fffe0ff */
[----:B------:R-:W-:-:S04]  /*17f0*/  @UP2 UIADD3 UR22, UPT, UPT, UR45, URZ, URZ ;  /* 0x000000ff2d162290 */ /* 0x000fc8000fffe0ff */
[----:B--234-:R-:W-:-:S12]  /*1800*/  UIADD3 UR22, UPT, UPT, UR22, 0x1, URZ ;  /* 0x0000000116167890 */ /* 0x01cfd8000fffe0ff */
.L_x_42:
[----:B------:R-:W-:Y:S01]  /*1810*/  UISETP.NE.AND UP0, UPT, UR54, URZ, UPT ;  /* 0x000000ff3600728c */ /* 0x000fe2000bf05270 */
[----:B------:R-:W2:Y:S08]  /*1820*/  S2UR UR54, SR_CgaCtaId ;  /* 0x00000000003679c3 */ /* 0x000eb00000008800 */
[----:B------:R-:W-:Y:S05]  /*1830*/  BRA.U UP0, `(.L_x_23) ;  /* 0x0000000100347547 */ /* 0x000fea000b800000 */
[----:B------:R-:W3:Y:S01]  /*1840*/  S2R R0, SR_CgaCtaId ;  /* 0x0000000000007919 */ /* 0x000ee20000008800 */
[----:B------:R-:W-:-:S04]  /*1850*/  MOV R2, 0x400 ;  /* 0x0000040000027802 */ /* 0x000fc80000000f00 */
[----:B---3--:R-:W-:Y:S02]  /*1860*/  LEA R0, R0, R2, 0x18 ;  /* 0x0000000200007211 */ /* 0x008fe400078ec0ff */
[----:B------:R-:W-:-:S03]  /*1870*/  SHF.L.U32 R2, R8, 0x1f, RZ ;  /* 0x0000001f08027819 */ /* 0x000fc600000006ff */
[----:B------:R-:W-:-:S04]  /*1880*/  IMAD R0, R9, 0x8, R0 ;  /* 0x0000000809007824 */ /* 0x000fc800078e0200 */
[----:B------:R-:W3:Y:S02]  /*1890*/  SYNCS.PHASECHK.TRANS64.TRYWAIT P0, [R0+URZ+0x110], R2 ;  /* 0x00011002000075a7 */ /* 0x000ee400080011ff */
[----:B---3--:R-:W-:Y:S05]  /*18a0*/  @!P0 BRA `(.L_x_24) ;  /* 0x0000006400148947 */ /* 0x008fea0003800000 */
.L_x_124:
[----:B------:R-:W-:Y:S01]  /*18b0*/  VIADD R9, R9, 0x1 ;  /* 0x0000000109097836 */ /* 0x000fe20000000000 */
[----:B------:R3:W-:Y:S04]  /*18c0*/  SYNCS.ARRIVE.TRANS64.A1T0 RZ, [R0+URZ+0x100], RZ ;  /* 0x000100ff00ff79a7 */ /* 0x0007e800081000ff */
[----:B------:R-:W-:-:S04]  /*18d0*/  ISETP.NE.AND P0, PT, R9, 0x2, PT ;  /* 0x000000020900780c */ /* 0x000fc80003f05270 */
[----:B------:R-:W-:Y:S02]  /*18e0*/  SEL R9, R9, RZ, P0 ;  /* 0x000000ff09097207 */ /* 0x000fe40000000000 */
[----:B---3--:R-:W-:-:S04]  /*18f0*/  SEL R0, RZ, 0x1, P0 ;  /* 0x00000001ff007807 */ /* 0x008fc80000000000 */
[----:B------:R-:W-:-:S07]  /*1900*/  LOP3.LUT R8, R8, R0, RZ, 0x3c, !PT ;  /* 0x0000000008087212 */ /* 0x000fce00078e3cff */
.L_x_23:
[----:B------:R-:W-:Y:S01]  /*1910*/  UMOV UR13, 0x400 ;  /* 0x00000400000d7882 */ /* 0x000fe20000000000 */
[----:B------:R-:W-:Y:S01]  /*1920*/  SHF.L.U32 R0, R12, 0x1f, RZ ;  /* 0x0000001f0c007819 */ /* 0x000fe200000006ff */
[----:B--2---:R-:W-:Y:S02]  /*1930*/  ULEA UR13, UR54, UR13, 0x18 ;  /* 0x0000000d360d7291 */ /* 0x004fe4000f8ec0ff */
[----:B------:R-:W-:Y:S02]  /*1940*/  UISETP.GE.U32.AND UP0, UPT, UR49, 0x7f, UPT ;  /* 0x0000007f3100788c */ /* 0x000fe4000bf06070 */
[----:B------:R-:W-:Y:S02]  /*1950*/  ULEA UR4, UR21, UR13, 0x3 ;  /* 0x0000000d15047291 */ /* 0x000fe4000f8e18ff */
[----:B------:R-:W-:Y:S02]  /*1960*/  USHF.L.U32 UR35, UR26, 0x6, URZ ;  /* 0x000000061a237899 */ /* 0x000fe400080006ff */
[----:B------:R-:W-:Y:S01]  /*1970*/  ULEA UR19, UR27, UR48, 0x6 ;  /* 0x000000301b137291 */ /* 0x000fe2000f8e30ff */
[----:B------:R-:W-:-:S04]  /*1980*/  UMOV UR14, URZ ;  /* 0x000000ff000e7c82 */ /* 0x000fc80008000000 */
[----:B------:R2:W3:Y:S01]  /*1990*/  SYNCS.PHASECHK.TRANS64.TRYWAIT P0, [UR4+0x30], R0 ;  /* 0x00003000ff0075a7 */ /* 0x0004e20008001104 */
[----:B------:R-:W-:Y:S06]  /*19a0*/  BRA.U !UP0, `(.L_x_25) ;  /* 0x0000000108f07547 */ /* 0x000fec000b800000 */
[----:B------:R-:W-:Y:S01]  /*19b0*/  UMOV UR15, URZ ;  /* 0x000000ff000f7c82 */ /* 0x000fe20008000000 */
[----:B------:R-:W-:-:S05]  /*19c0*/  UMOV UR4, UR21 ;  /* 0x0000001500047c82 */ /* 0x000fca0008000000 */
.L_x_31:
[----:B------:R-:W-:Y:S01]  /*19d0*/  ULEA UR33, UR4, UR13, 0x3 ;  /* 0x0000000d04217291 */ /* 0x000fe2000f8e18ff */
[----:B---3--:R-:W-:Y:S01]  /*19e0*/  @!P3 MOV R2, 0x8000 ;  /* 0x000080000002b802 */ /* 0x008fe20000000f00 */
[----:B-1-3--:R-:W-:Y:S10]  /*19f0*/  @P0 BRA `(.L_x_26) ;  /* 0x00000000000c0947 */ /* 0x00aff40003800000 */
[----:B------:R-:W-:-:S04]  /*1a00*/  SHF.L.U32 R3, R12, 0x1f, RZ ;  /* 0x0000001f0c037819 */ /* 0x000fc800000006ff */
[----:B------:R-:W3:Y:S02]  /*1a10*/  SYNCS.PHASECHK.TRANS64.TRYWAIT P0, [UR33+0x30], R3 ;  /* 0x00003003ff0075a7 */ /* 0x000ee40008001121 */
[----:B---3--:R-:W-:Y:S05]  /*1a20*/  @!P0 BRA `(.L_x_27) ;  /* 0x0000006000c88947 */ /* 0x008fea0003800000 */
.L_x_26:
[----:B------:R3:W-:Y:S01]  /*1a30*/  @!P3 SYNCS.ARRIVE.TRANS64 RZ, [UR33], R2 ;  /* 0x00000002ffffb9a7 */ /* 0x0007e20008000021 */
[----:B------:R-:W-:-:S04]  /*1a40*/  ULOP3.LUT UR5, UR29, 0x2, URZ, 0xfc, !UPT ;  /* 0x000000021d057892 */ /* 0x000fc8000f8efcff */
[----:B------:R-:W-:-:S09]  /*1a50*/  UISETP.NE.AND UP0, UPT, UR5, 0x2, UPT ;  /* 0x000000020500788c */ /* 0x000fd2000bf05270 */
[----:B------:R-:W-:Y:S05]  /*1a60*/  BRA.U UP0, `(.L_x_28) ;  /* 0x0000000100047547 */ /* 0x000fea000b800000 */
[----:B-1----:R-:W-:Y:S05]  /*1a70*/  BPT.TRAP 0x1 ;  /* 0x000000040000795c */ /* 0x002fea0000300000 */
.L_x_28:
[----:B------:R-:W-:Y:S04]  /*1a80*/  BSSY.RECONVERGENT B0, `(.L_x_29) ;  /* 0x0000003000007945 */ /* 0x000fe80003800200 */
[----:B------:R-:W-:Y:S05]  /*1a90*/  @P2 BRA `(.L_x_30) ;  /* 0x0000000000042947 */ /* 0x000fea0003800000 */
[----:B-1----:R-:W-:Y:S05]  /*1aa0*/  BPT.TRAP 0x1 ;  /* 0x000000040000795c */ /* 0x002fea0000300000 */
.L_x_30:
[----:B-1----:R-:W-:Y:S05]  /*1ab0*/  BSYNC.RECONVERGENT B0 ;  /* 0x0000000000007941 */ /* 0x002fea0003800200 */
.L_x_29:
[----:B------:R-:W-:Y:S02]  /*1ac0*/  UIADD3 UR5, UPT, UPT, UR4, 0x1, URZ ;  /* 0x0000000104057890 */ /* 0x000fe4000fffe0ff */
[----:B------:R-:W-:Y:S02]  /*1ad0*/  ULEA UR24, UR4, UR13, 0xe ;  /* 0x0000000d04187291 */ /* 0x000fe4000f8e70ff */
[----:B------:R-:W-:Y:S02]  /*1ae0*/  UISETP.NE.AND UP0, UPT, UR5, 0x6, UPT ;  /* 0x000000060500788c */ /* 0x000fe4000bf05270 */
[----:B------:R-:W-:Y:S02]  /*1af0*/  ULEA UR8, UR4, UR23, 0xc ;  /* 0x0000001704087291 */ /* 0x000fe4000f8e60ff */
[----:B------:R-:W-:Y:S02]  /*1b00*/  USEL UR6, URZ, 0x1, UP0 ;  /* 0x00000001ff067887 */ /* 0x000fe40008000000 */
[----:B------:R-:W-:-:S02]  /*1b10*/  USEL UR21, UR5, URZ, UP0 ;  /* 0x000000ff05157287 */ /* 0x000fc40008000000 */
[----:B------:R-:W-:Y:S02]  /*1b20*/  UIADD3 UR4, UP0, UPT, UR38, 0x180, URZ ;  /* 0x0000018026047890 */ /* 0x000fe4000ff1e0ff */
[----:B------:R-:W-:Y:S01]  /*1b30*/  ULEA UR5, UR21, UR13, 0x3 ;  /* 0x0000000d15057291 */ /* 0x000fe2000f8e18ff */
[----:B------:R-:W-:Y:S01]  /*1b40*/  LOP3.LUT R12, R12, UR6, RZ, 0x3c, !PT ;  /* 0x000000060c0c7c12 */ /* 0x000fe2000f8e3cff */
[----:B------:R-:W-:Y:S02]  /*1b50*/  USHF.L.U32 UR34, UR15, 0x6, URZ ;  /* 0x000000060f227899 */ /* 0x000fe400080006ff */
[----:B------:R-:W-:Y:S01]  /*1b60*/  UIADD3 UR15, UPT, UPT, UR15, 0x1, URZ ;  /* 0x000000010f0f7890 */ /* 0x000fe2000fffe0ff */
[----:B--2---:R-:W-:Y:S01]  /*1b70*/  SHF.L.U32 R0, R12, 0x1f, RZ ;  /* 0x0000001f0c007819 */ /* 0x004fe200000006ff */
[----:B------:R-:W-:Y:S02]  /*1b80*/  UIADD3 UR6, UP1, UPT, UR38, 0x80, URZ ;  /* 0x0000008026067890 */ /* 0x000fe4000ff3e0ff */
[----:B------:R-:W-:Y:S01]  /*1b90*/  ULEA UR8, UR8, UR13, 0x2 ;  /* 0x0000000d08087291 */ /* 0x000fe2000f8e10ff */
[----:B------:R4:W1:Y:S01]  /*1ba0*/  SYNCS.PHASECHK.TRANS64.TRYWAIT P0, [UR5+0x30], R0 ;  /* 0x00003000ff0075a7 */ /* 0x0008620008001105 */
[----:B------:R-:W-:-:S02]  /*1bb0*/  UIADD3.X UR5, UPT, UPT, URZ, UR39, URZ, UP0, !UPT ;  /* 0x00000027ff057290 */ /* 0x000fc400087fe4ff */
[----:B------:R-:W-:Y:S02]  /*1bc0*/  UISETP.NE.AND UP0, UPT, UR15, UR22, UPT ;  /* 0x000000160f00728c */ /* 0x000fe4000bf05270 */
[----:B------:R-:W-:Y:S02]  /*1bd0*/  UIADD3.X UR7, UPT, UPT, URZ, UR39, URZ, UP1, !UPT ;  /* 0x00000027ff077290 */ /* 0x000fe40008ffe4ff */
[----:B------:R-:W-:Y:S02]  /*1be0*/  UIADD3 UR32, UPT, UPT, UR24, 0x6800, URZ ;  /* 0x0000680018207890 */ /* 0x000fe4000fffe0ff */
[----:B------:R-:W-:Y:S02]  /*1bf0*/  UIADD3 UR26, UPT, UPT, UR34, 0x20, URZ ;  /* 0x00000020221a7890 */ /* 0x000fe4000fffe0ff */
[----:B------:R-:W-:Y:S02]  /*1c00*/  UIADD3 UR24, UPT, UPT, UR24, 0x8800, URZ ;  /* 0x0000880018187890 */ /* 0x000fe4000fffe0ff */
[----:B------:R-:W-:-:S02]  /*1c10*/  UIADD3 UR16, UPT, UPT, UR8, 0x1e800, URZ ;  /* 0x0001e80008107890 */ /* 0x000fc4000fffe0ff */
[----:B------:R-:W-:Y:S01]  /*1c20*/  UIADD3 UR8, UPT, UPT, UR8, 0x20800, URZ ;  /* 0x0002080008087890 */ /* 0x000fe2000fffe0ff */
[----:B------:R-:W-:Y:S01]  /*1c30*/  UMOV UR30, 0x0 ;  /* 0x00000000001e7882 */ /* 0x000fe20000000000 */
[----:B------:R-:W-:Y:S01]  /*1c40*/  UMOV UR31, 0x10000000 ;  /* 0x10000000001f7882 */ /* 0x000fe20000000000 */
[----:B------:R-:W-:Y:S01]  /*1c50*/  UMOV UR25, UR33 ;  /* 0x0000002100197c82 */ /* 0x000fe20008000000 */
[----:B------:R-:W-:Y:S01]  /*1c60*/  UMOV UR27, UR35 ;  /* 0x00000023001b7c82 */ /* 0x000fe20008000000 */
[----:B------:R-:W-:Y:S01]  /*1c70*/  UMOV UR28, UR36 ;  /* 0x00000024001c7c82 */ /* 0x000fe20008000000 */
[----:B------:R-:W-:Y:S01]  /*1c80*/  UMOV UR14, 0x30000 ;  /* 0x00030000000e7882 */ /* 0x000fe20000000000 */
[----:B------:R-:W-:Y:S01]  /*1c90*/  UMOV UR17, UR33 ;  /* 0x0000002100117c82 */ /* 0x000fe20008000000 */
[----:B------:R-:W-:Y:S01]  /*1ca0*/  UMOV UR20, UR36 ;  /* 0x0000002400147c82 */ /* 0x000fe20008000000 */
[----:B------:R-:W-:Y:S01]  /*1cb0*/  UMOV UR18, UR34 ;  /* 0x0000002200127c82 */ /* 0x000fe20008000000 */
[----:B------:R-:W-:Y:S01]  /*1cc0*/  UTMALDG.3D [UR32], [UR6], desc[UR30] ;  /* 0x00001e20060075b4 */ /* 0x000fe20008011000 */
[----:B------:R-:W-:Y:S01]  /*1cd0*/  UMOV UR11, UR19 ;  /* 0x00000013000b7c82 */ /* 0x000fe20008000000 */
[----:B------:R-:W-:Y:S01]  /*1ce0*/  UMOV UR12, UR36 ;  /* 0x00000024000c7c82 */ /* 0x000fe20008000000 */
[----:B------:R-:W-:Y:S01]  /*1cf0*/  UMOV UR9, UR33 ;  /* 0x0000002100097c82 */ /* 0x000fe20008000000 */
[----:B------:R-:W-:Y:S01]  /*1d00*/  UMOV UR10, UR26 ;  /* 0x0000001a000a7c82 */ /* 0x000fe20008000000 */
[----:B------:R-:W-:Y:S01]  /*1d10*/  UTMALDG.3D [UR24], [UR6], desc[UR30] ;  /* 0x00001e18060075b4 */ /* 0x000fe20008011000 */
[----:B------:R-:W-:Y:S01]  /*1d20*/  UTMALDG.3D.MULTICAST [UR16], [UR4], UR14, desc[UR30] ;  /* 0x00001e10040073b4 */ /* 0x000fe2000801180e */
[----:B------:R2:W-:Y:S02]  /*1d30*/  UTMALDG.3D.MULTICAST [UR8], [UR4], UR14, desc[UR30] ;  /* 0x00001e08040073b4 */ /* 0x0005e4000801180e */
[----:B--2---:R-:W-:Y:S01]  /*1d40*/  UMOV UR14, UR22 ;  /* 0x00000016000e7c82 */ /* 0x004fe20008000000 */
[----:B------:R-:W-:Y:S01]  /*1d50*/  UMOV UR4, UR21 ;  /* 0x0000001500047c82 */ /* 0x000fe20008000000 */
[----:B----4-:R-:W-:Y:S05]  /*1d60*/  BRA.U UP0, `(.L_x_31) ;  /* 0xfffffffd00187547 */ /* 0x010fea000b83ffff */
.L_x_25:
[----:B------:R-:W-:Y:S01]  /*1d70*/  ULEA UR4, UR21, UR13, 0x3 ;  /* 0x0000000d15047291 */ /* 0x000fe2000f8e18ff */
[----:B--2---:R-:W-:Y:S01]  /*1d80*/  SHF.L.U32 R0, R12, 0x1f, RZ ;  /* 0x0000001f0c007819 */ /* 0x004fe200000006ff */
[----:B------:R-:W-:Y:S01]  /*1d90*/  @!P1 SYNCS.ARRIVE.TRANS64.A1T0 RZ, [UR13+0x98], RZ ;  /* 0x000098ffffff99a7 */ /* 0x000fe2000810000d */
[----:B------:R-:W-:-:S06]  /*1da0*/  UISETP.GT.AND UP0, UPT, UR46, UR45, UPT ;  /* 0x0000002d2e00728c */ /* 0x000fcc000bf04270 */
[----:B-1-3--:R1:W2:Y:S03]  /*1db0*/  SYNCS.PHASECHK.TRANS64.TRYWAIT P0, [UR4+0x30], R0 ;  /* 0x00003000ff0075a7 */ /* 0x00a2a60008001104 */
[----:B------:R-:W-:Y:S05]  /*1dc0*/  BRA.U !UP0, `(.L_x_32) ;  /* 0x0000000108ec7547 */ /* 0x000fea000b800000 */
[----:B------:R-:W-:Y:S01]  /*1dd0*/  UIADD3 UR15, UPT, UPT, UR47, UR14, URZ ;  /* 0x0000000e2f0f7290 */ /* 0x000fe2000fffe0ff */
[----:B------:R-:W-:-:S11]  /*1de0*/  UMOV UR4, UR21 ;  /* 0x0000001500047c82 */ /* 0x000fd60008000000 */
.L_x_38:
[----:B------:R-:W-:Y:S01]  /*1df0*/  ULEA UR33, UR4, UR13, 0x3 ;  /* 0x0000000d04217291 */ /* 0x000fe2000f8e18ff */
[----:B--2---:R-:W-:Y:S01]  /*1e00*/  @!P3 MOV R2, 0x8000 ;  /* 0x000080000002b802 */ /* 0x004fe20000000f00 */
[----:B--2-4-:R-:W-:Y:S10]  /*1e10*/  @P0 BRA `(.L_x_33) ;  /* 0x00000000000c0947 */ /* 0x014ff40003800000 */
[----:B------:R-:W-:-:S04]  /*1e20*/  SHF.L.U32 R3, R12, 0x1f, RZ ;  /* 0x0000001f0c037819 */ /* 0x000fc800000006ff */
[----:B------:R-:W2:Y:S02]  /*1e30*/  SYNCS.PHASECHK.TRANS64.TRYWAIT P0, [UR33+0x30], R3 ;  /* 0x00003003ff0075a7 */ /* 0x000ea40008001121 */
[----:B--2---:R-:W-:Y:S05]  /*1e40*/  @!P0 BRA `(.L_x_34) ;  /* 0x0000005c00d88947 */ /* 0x004fea0003800000 */
.L_x_33:
[----:B------:R2:W-:Y:S01]  /*1e50*/  @!P3 SYNCS.ARRIVE.TRANS64 RZ, [UR33], R2 ;  /* 0x00000002ffffb9a7 */ /* 0x0005e20008000021 */
[----:B------:R-:W-:-:S04]  /*1e60*/  ULOP3.LUT UR5, UR29, 0x2, URZ, 0xfc, !UPT ;  /* 0x000000021d057892 */ /* 0x000fc8000f8efcff */
[----:B------:R-:W-:-:S09]  /*1e70*/  UISETP.NE.AND UP0, UPT, UR5, 0x2, UPT ;  /* 0x000000020500788c */ /* 0x000fd2000bf05270 */
[----:B------:R-:W-:Y:S05]  /*1e80*/  BRA.U UP0, `(.L_x_35) ;  /* 0x0000000100047547 */ /* 0x000fea000b800000 */
[----:B------:R-:W-:Y:S05]  /*1e90*/  BPT.TRAP 0x1 ;  /* 0x000000040000795c */ /* 0x000fea0000300000 */
.L_x_35:
[----:B------:R-:W-:Y:S04]  /*1ea0*/  BSSY.RECONVERGENT B0, `(.L_x_36) ;  /* 0x0000003000007945 */ /* 0x000fe80003800200 */
[----:B------:R-:W-:Y:S05]  /*1eb0*/  @P2 BRA `(.L_x_37) ;  /* 0x0000000000042947 */ /* 0x000fea0003800000 */
[----:B------:R-:W-:Y:S05]  /*1ec0*/  BPT.TRAP 0x1 ;  /* 0x000000040000795c */ /* 0x000fea0000300000 */
.L_x_37:
[----:B------:R-:W-:Y:S05]  /*1ed0*/  BSYNC.RECONVERGENT B0 ;  /* 0x0000000000007941 */ /* 0x000fea0003800200 */
.L_x_36:
        /* <DEDUP_REMOVED lines=11> */
[----:B-1----:R-:W-:Y:S01]  /*1f90*/  SHF.L.U32 R0, R12, 0x1f, RZ ;  /* 0x0000001f0c007819 */ /* 0x002fe200000006ff */
[----:B------:R-:W-:Y:S02]  /*1fa0*/  UIADD3 UR6, UP1, UPT, UR38, 0x80, URZ ;  /* 0x0000008026067890 */ /* 0x000fe4000ff3e0ff */
[----:B------:R-:W-:Y:S01]  /*1fb0*/  ULEA UR8, UR8, UR13, 0x2 ;  /* 0x0000000d08087291 */ /* 0x000fe2000f8e10ff */
[----:B------:R3:W4:Y:S01]  /*1fc0*/  SYNCS.PHASECHK.TRANS64.TRYWAIT P0, [UR5+0x30], R0 ;  /* 0x00003000ff0075a7 */ /* 0x0007220008001105 */
        /* <DEDUP_REMOVED lines=16> */
[----:B------:R-:W-:Y:S01]  /*20d0*/  UTMALDG.3D [UR32], [UR6], desc[UR30] ;  /* 0x00001e20060075b4 */ /* 0x000fe20008011000 */
[----:B------:R-:W-:Y:S01]  /*20e0*/  UMOV UR18, UR34 ;  /* 0x0000002200127c82 */ /* 0x000fe20008000000 */
[----:B------:R-:W-:Y:S01]  /*20f0*/  UMOV UR11, UR19 ;  /* 0x00000013000b7c82 */ /* 0x000fe20008000000 */
[----:B------:R-:W-:Y:S01]  /*2100*/  UMOV UR12, UR36 ;  /* 0x00000024000c7c82 */ /* 0x000fe20008000000 */
[----:B------:R-:W-:Y:S01]  /*2110*/  UMOV UR9, UR33 ;  /* 0x0000002100097c82 */ /* 0x000fe20008000000 */
[----:B------:R-:W-:Y:S01]  /*2120*/  UMOV UR10, UR26 ;  /* 0x0000001a000a7c82 */ /* 0x000fe20008000000 */
[----:B------:R-:W-:Y:S01]  /*2130*/  UTMALDG.3D [UR24], [UR6], desc[UR30] ;  /* 0x00001e18060075b4 */ /* 0x000fe20008011000 */
[----:B------:R-:W-:Y:S01]  /*2140*/  UTMALDG.3D.MULTICAST [UR16], [UR4], UR37, desc[UR30] ;  /* 0x00001e10040073b4 */ /* 0x000fe20008011825 */
[----:B------:R1:W-:Y:S02]  /*2150*/  UTMALDG.3D.MULTICAST [UR8], [UR4], UR37, desc[UR30] ;  /* 0x00001e08040073b4 */ /* 0x0003e40008011825 */
[----:B-1----:R-:W-:Y:S01]  /*2160*/  UMOV UR4, UR21 ;  /* 0x0000001500047c82 */ /* 0x002fe20008000000 */
[----:B---3--:R-:W-:Y:S05]  /*2170*/  BRA.U UP0, `(.L_x_38) ;  /* 0xfffffffd001c7547 */ /* 0x008fea000b83ffff */
.L_x_32:
[C---:B------:R-:W-:Y:S01]  /*2180*/  LEA R3, R11.reuse, UR13, 0x3 ;  /* 0x0000000d0b037c11 */ /* 0x040fe2000f8e18ff */
[----:B------:R-:W-:Y:S01]  /*2190*/  NOP ;  /* 0x0000000000007918 */ /* 0x000fe20000000000 */
[----:B-1----:R-:W-:Y:S02]  /*21a0*/  SHF.L.U32 R0, R10, 0x1f, RZ ;  /* 0x0000001f0a007819 */ /* 0x002fe400000006ff */
[----:B------:R-:W-:Y:S02]  /*21b0*/  LEA R4, R11, UR13, 0x4 ;  /* 0x0000000d0b047c11 */ /* 0x000fe4000f8e20ff */
[----:B--2-4-:R-:W1:Y:S02]  /*21c0*/  SYNCS.PHASECHK.TRANS64.TRYWAIT P0, [R3+URZ+0xa0], R0 ;  /* 0x0000a000030075a7 */ /* 0x014e6400080011ff */
[----:B-1----:R-:W-:Y:S05]  /*21d0*/  @!P0 BRA `(.L_x_39) ;  /* 0x0000005c000c8947 */ /* 0x002fea0003800000 */
.L_x_127:
[----:B------:R-:W2:Y:S01]  /*21e0*/  LDS.128 R4, [R4+0x130] ;  /* 0x0001300004047984 */ /* 0x000ea20000000c00 */
[----:B------:R-:W-:Y:S01]  /*21f0*/  UISETP.GE.AND UP0, UPT, UR42, 0x1, UPT ;  /* 0x000000012a00788c */ /* 0x000fe2000bf06270 */
[----:B------:R-:W-:Y:S01]  /*2200*/  @!PT LDS RZ, [RZ] ;  /* 0x00000000fffff984 */ /* 0x000fe20000000800 */
[----:B------:R-:W-:Y:S01]  /*2210*/  @!PT LDS RZ, [RZ] ;  /* 0x00000000fffff984 */ /* 0x000fe20000000800 */
[----:B------:R-:W-:Y:S01]  /*2220*/  @!PT LDS RZ, [RZ] ;  /* 0x00000000fffff984 */ /* 0x000fe20000000800 */
[----:B------:R-:W-:Y:S01]  /*2230*/  @!PT LDS RZ, [RZ] ;  /* 0x00000000fffff984 */ /* 0x000fe20000000800 */
[----:B------:R3:W-:Y:S06]  /*2240*/  MEMBAR.ALL.CTA ;  /* 0x0000000000007992 */ /* 0x0007ec0000008000 */
[----:B---3--:R-:W3:Y:S01]  /*2250*/  FENCE.VIEW.ASYNC.S ;  /* 0x00000000000073c6 */ /* 0x008ee20000000000 */
[----:B--2---:R-:W-:-:S13]  /*2260*/  LOP3.LUT P0, RZ, R6, 0x1, RZ, 0xc0, !PT ;  /* 0x0000000106ff7812 */ /* 0x004fda000780c0ff */
[----:B---3--:R-:W-:Y:S01]  /*2270*/  VOTEU.ANY UP1, P0 ;  /* 0x0000000000ff7886 */ /* 0x008fe20000020100 */
[----:B------:R-:W-:-:S13]  /*2280*/  PLOP3.LUT P0, PT, PT, PT, UP1, 0x80, 0x8 ;  /* 0x000000000008781c */ /* 0x000fda0003f0f018 */
[----:B-1----:R-:W-:Y:S02]  /*2290*/  @P0 LOP3.LUT R0, R5, 0xffff, RZ, 0xc0, !PT ;  /* 0x0000ffff05000812 */ /* 0x002fe400078ec0ff */
[----:B------:R-:W-:Y:S02]  /*22a0*/  @P0 MOV R2, R4 ;  /* 0x0000000400020202 */ /* 0x000fe40000000f00 */
[----:B------:R-:W-:Y:S01]  /*22b0*/  @P0 R2UR UR5, R0 ;  /* 0x00000000000502ca */ /* 0x000fe200000e0000 */
[----:B------:R-:W-:Y:S01]  /*22c0*/  VIADD R0, R3, 0xb0 ;  /* 0x000000b003007836 */ /* 0x000fe20000000000 */
[----:B------:R-:W-:Y:S02]  /*22d0*/  @P0 SHF.R.U32.HI R4, RZ, 0x10, R5 ;  /* 0x00000010ff040819 */ /* 0x000fe40000011605 */
[----:B------:R-:W-:Y:S02]  /*22e0*/  @P0 R2UR UR6, R2 ;  /* 0x00000000020602ca */ /* 0x000fe400000e0000 */
[----:B------:R-:W-:-:S02]  /*22f0*/  PRMT R0, RZ, 0x654, R0 ;  /* 0x00000654ff007816 */ /* 0x000fc40000000000 */
[----:B------:R-:W-:Y:S02]  /*2300*/  @P0 R2UR UR4, R4 ;  /* 0x00000000040402ca */ /* 0x000fe400000e0000 */
[----:B------:R1:W-:Y:S03]  /*2310*/  SYNCS.ARRIVE.TRANS64.RED.A1T0 RZ, [R0+URZ], RZ ;  /* 0x000000ff00ff79a7 */ /* 0x0003e600081004ff */
[----:B------:R-:W-:-:S04]  /*2320*/  @UP1 UMOV UR40, UR5 ;  /* 0x0000000500281c82 */ /* 0x000fc80008000000 */
[----:B------:R-:W-:-:S04]  /*2330*/  @UP1 UMOV UR41, UR6 ;  /* 0x0000000600291c82 */ /* 0x000fc80008000000 */
[----:B------:R-:W-:Y:S01]  /*2340*/  @UP1 UMOV UR36, UR4 ;  /* 0x0000000400241c82 */ /* 0x000fe20008000000 */
[----:B------:R-:W-:Y:S05]  /*2350*/  BRA.U !UP0, `(.L_x_40) ;  /* 0x0000000108d47547 */ /* 0x000fea000b800000 */
[----:B------:R-:W2:Y:S01]  /*2360*/  LDCU.128 UR16, c[0x0][0xb10] ;  /* 0x00016200ff1077ac */ /* 0x000ea20008000c00 */
[----:B------:R-:W3:Y:S01]  /*2370*/  LDCU UR12, c[0x0][0xb20] ;  /* 0x00016400ff0c77ac */ /* 0x000ee20008000800 */
[----:B------:R-:W4:Y:S01]  /*2380*/  LDCU UR20, c[0x0][0xb0c] ;  /* 0x00016180ff1477ac */ /* 0x000f220008000800 */
[----:B------:R-:W1:Y:S01]  /*2390*/  LDCU.64 UR8, c[0x0][0xb28] ;  /* 0x00016500ff0877ac */ /* 0x000e620008000a00 */
[----:B------:R-:W-:Y:S02]  /*23a0*/  UISETP.NE.AND UP3, UPT, UR42, 0x1, UPT ;  /* 0x000000012a00788c */ /* 0x000fe4000bf65270 */
[----:B--2---:R-:W-:Y:S02]  /*23b0*/  UIMAD.WIDE.U32 UR6, UR43, UR19, URZ ;  /* 0x000000132b0672a5 */ /* 0x004fe4000f8e00ff */
[----:B------:R-:W-:Y:S02]  /*23c0*/  UIMAD.WIDE.U32 UR4, UR44, UR16, URZ ;  /* 0x000000102c0472a5 */ /* 0x000fe4000f8e00ff */
[----:B------:R-:W-:-:S02]  /*23d0*/  UISETP.NE.AND UP0, UPT, UR18, 0x1, UPT ;  /* 0x000000011200788c */ /* 0x000fc4000bf05270 */
[----:B------:R-:W-:Y:S01]  /*23e0*/  UIMAD.WIDE.U32 UR24, UR40, UR19, URZ ;  /* 0x00000013281872a5 */ /* 0x000fe2000f8e00ff */
[----:B------:R-:W-:Y:S02]  /*23f0*/  UMOV UR6, UR7 ;  /* 0x0000000700067c82 */ /* 0x000fe40008000000 */
[----:B------:R-:W-:Y:S01]  /*2400*/  UMOV UR4, UR5 ;  /* 0x0000000500047c82 */ /* 0x000fe20008000000 */
[----:B---3--:R-:W-:Y:S02]  /*2410*/  USHF.R.U32.HI UR6, URZ, UR12, UR6 ;  /* 0x0000000cff067299 */ /* 0x008fe40008011606 */
[----:B----4-:R-:W-:Y:S02]  /*2420*/  UISETP.NE.AND UP2, UPT, UR20, 0x1, UPT ;  /* 0x000000011400788c */ /* 0x010fe4000bf45270 */
[----:B------:R-:W-:Y:S02]  /*2430*/  USHF.R.U32.HI UR4, URZ, UR17, UR4 ;  /* 0x00000011ff047299 */ /* 0x000fe40008011604 */
[----:B------:R-:W-:-:S02]  /*2440*/  USEL UR5, UR43, UR6, !UP0 ;  /* 0x000000062b057287 */ /* 0x000fc4000c000000 */
[----:B------:R-:W-:Y:S02]  /*2450*/  USEL UR6, UR44, UR4, !UP2 ;  /* 0x000000042c067287 */ /* 0x000fe4000d000000 */
[----:B-1----:R-:W-:Y:S01]  /*2460*/  UIMAD.WIDE.U32 UR10, UR5, UR8, URZ ;  /* 0x00000008050a72a5 */ /* 0x002fe2000f8e00ff */
[----:B------:R-:W-:Y:S01]  /*2470*/  UMOV UR4, UR25 ;  /* 0x0000001900047c82 */ /* 0x000fe20008000000 */
[----:B------:R-:W-:Y:S02]  /*2480*/  UIMAD.WIDE.U32 UR14, UR41, UR16, URZ ;  /* 0x00000010290e72a5 */ /* 0x000fe4000f8e00ff */
[----:B------:R-:W-:-:S03]  /*2490*/  UIMAD.WIDE.U32 UR24, UR6, UR8, URZ ;  /* 0x00000008061872a5 */ /* 0x000fc6000f8e00ff */
[----:B------:R-:W-:Y:S01]  /*24a0*/  UMOV UR10, UR11 ;  /* 0x0000000b000a7c82 */ /* 0x000fe20008000000 */
[----:B------:R-:W-:Y:S02]  /*24b0*/  USHF.R.U32.HI UR4, URZ, UR12, UR4 ;  /* 0x0000000cff047299 */ /* 0x000fe40008011604 */
[----:B------:R-:W-:Y:S01]  /*24c0*/  @UP3 USHF.R.U32.HI UR5, URZ, UR9, UR10 ;  /* 0x00000009ff053299 */ /* 0x000fe2000801160a */
[----:B------:R-:W-:Y:S01]  /*24d0*/  UMOV UR14, UR15 ;  /* 0x0000000f000e7c82 */ /* 0x000fe20008000000 */
[----:B------:R-:W-:Y:S01]  /*24e0*/  UMOV UR24, UR25 ;  /* 0x0000001900187c82 */ /* 0x000fe20008000000 */
[----:B------:R-:W-:Y:S02]  /*24f0*/  USHF.R.U32.HI UR17, URZ, UR17, UR14 ;  /* 0x00000011ff117299 */ /* 0x000fe4000801160e */
[----:B------:R-:W-:Y:S02]  /*2500*/  USEL UR4, UR40, UR4, !UP0 ;  /* 0x0000000428047287 */ /* 0x000fe4000c000000 */
[----:B------:R-:W-:-:S02]  /*2510*/  @UP3 USHF.R.U32.HI UR6, URZ, UR9, UR24 ;  /* 0x00000009ff063299 */ /* 0x000fc40008011618 */
[----:B------:R-:W-:Y:S02]  /*2520*/  UIMAD UR7, UR42, UR5, URZ ;  /* 0x000000052a0772a4 */ /* 0x000fe4000f8e02ff */
[----:B------:R-:W-:Y:S02]  /*2530*/  USEL UR5, UR41, UR17, !UP2 ;  /* 0x0000001129057287 */ /* 0x000fe4000d000000 */
[----:B------:R-:W-:Y:S02]  /*2540*/  UIMAD UR10, UR42, UR6, URZ ;  /* 0x000000062a0a72a4 */ /* 0x000fe4000f8e02ff */
[----:B------:R-:W-:Y:S02]  /*2550*/  UISETP.GE.AND UP0, UPT, UR4, UR7, UPT ;  /* 0x000000070400728c */ /* 0x000fe4000bf06270 */
[----:B------:R-:W-:Y:S02]  /*2560*/  UIMAD.WIDE.U32 UR14, UR4, UR8, URZ ;  /* 0x00000008040e72a5 */ /* 0x000fe4000f8e00ff */
[----:B------:R-:W-:-:S02]  /*2570*/  UISETP.GE.OR UP0, UPT, UR5, UR10, UP0 ;  /* 0x0000000a0500728c */ /* 0x000fc40008706670 */
[----:B------:R-:W-:Y:S02]  /*2580*/  UIMAD.WIDE.U32 UR10, UR5, UR8, URZ ;  /* 0x00000008050a72a5 */ /* 0x000fe4000f8e00ff */
[----:B------:R-:W-:Y:S01]  /*2590*/  UIADD3 UR12, UPT, UPT, -UR4, URZ, URZ ;  /* 0x000000ff040c7290 */ /* 0x000fe2000fffe1ff */
[----:B------:R-:W-:Y:S01]  /*25a0*/  UMOV UR8, UR15 ;  /* 0x0000000f00087c82 */ /* 0x000fe20008000000 */
[----:B------:R-:W-:Y:S02]  /*25b0*/  UIADD3 UR10, UPT, UPT, -UR5, URZ, URZ ;  /* 0x000000ff050a7290 */ /* 0x000fe4000fffe1ff */
[----:B------:R-:W-:-:S03]  /*25c0*/  USHF.R.U32.HI UR8, URZ, UR9, UR8 ;  /* 0x00000009ff087299 */ /* 0x000fc60008011608 */
[----:B------:R-:W-:Y:S01]  /*25d0*/  @!UP0 UMOV UR7, UR11 ;  /* 0x0000000b00078c82 */ /* 0x000fe20008000000 */
[----:B------:R-:W-:Y:S02]  /*25e0*/  UIMAD UR12, UR18, UR12, UR40 ;  /* 0x0000000c120c72a4 */ /* 0x000fe4000f8e0228 */
[----:B------:R-:W-:Y:S02]  /*25f0*/  USEL UR8, UR4, UR8, !UP3 ;  /* 0x0000000804087287 */ /* 0x000fe4000d800000 */
[----:B------:R-:W-:Y:S02]  /*2600*/  @!UP0 USHF.R.U32.HI UR7, URZ, UR9, UR7 ;  /* 0x00000009ff078299 */ /* 0x000fe40008011607 */
[----:B------:R-:W-:Y:S02]  /*2610*/  UIADD3 UR9, UPT, UPT, -UR8, URZ, URZ ;  /* 0x000000ff08097290 */ /* 0x000fe4000fffe1ff */
[----:B------:R-:W-:Y:S02]  /*2620*/  @!UP0 USEL UR7, UR5, UR7, !UP3 ;  /* 0x0000000705078287 */ /* 0x000fe4000d800000 */
[----:B------:R-:W-:-:S02]  /*2630*/  UIMAD UR9, UR42, UR9, UR4 ;  /* 0x000000092a0972a4 */ /* 0x000fc4000f8e0204 */
[----:B------:R-:W-:Y:S02]  /*2640*/  @!UP0 UIADD3 UR8, UPT, UPT, UR8, -UR7, URZ ;  /* 0x8000000708088290 */ /* 0x000fe4000fffe0ff */
[----:B------:R-:W-:Y:S02]  /*2650*/  @!UP0 UIMAD UR7, UR9, UR6, UR7 ;  /* 0x00000006090782a4 */ /* 0x000fe4000f8e0207 */
[----:B------:R-:W-:Y:S02]  /*2660*/  @!UP0 UIMAD UR4, UR42, UR8, UR5 ;  /* 0x000000082a0482a4 */ /* 0x000fe4000f8e0205 */
[----:B------:R-:W-:Y:S02]  /*2670*/  UIMAD UR6, UR20, UR10, UR41 ;  /* 0x0000000a140672a4 */ /* 0x000fe4000f8e0229 */
[----:B------:R-:W-:Y:S01]  /*2680*/  UIMAD UR40, UR4, UR18, UR12 ;  /* 0x00000012042872a4 */ /* 0x000fe2000f8e020c */
[----:B------:R-:W-:Y:S02]  /*2690*/  @!UP0 UMOV UR5, UR7 ;  /* 0x0000000700058c82 */ /* 0x000fe40008000000 */
[----:B------:R-:W-:-:S12]  /*26a0*/  UIMAD UR41, UR5, UR20, UR6 ;  /* 0x00000014052972a4 */ /* 0x000fd8000f8e0206 */
.L_x_40:
[----:B------:R-:W2:Y:S02]  /*26b0*/  LDCU UR4, c[0x0][0xb30] ;  /* 0x00016600ff0477ac */ /* 0x000ea40008000800 */
[----:B--2---:R-:W-:-:S09]  /*26c0*/  UISETP.NE.AND UP0, UPT, UR4, 0x1, UPT ;  /* 0x000000010400788c */ /* 0x004fd2000bf05270 */
[----:B------:R-:W-:Y:S05]  /*26d0*/  BRA.U UP0, `(.L_x_41) ;  /* 0x0000000100447547 */ /* 0x000fea000b800000 */
[----:B------:R-:W2:Y:S01]  /*26e0*/  LDCU.128 UR8, c[0x0][0xb10] ;  /* 0x00016200ff0877ac */ /* 0x000ea20008000c00 */
[----:B------:R-:W3:Y:S01]  /*26f0*/  LDCU UR12, c[0x0][0xb0c] ;  /* 0x00016180ff0c77ac */ /* 0x000ee20008000800 */
[----:B------:R-:W4:Y:S01]  /*2700*/  LDCU UR14, c[0x0][0xb20] ;  /* 0x00016400ff0e77ac */ /* 0x000f220008000800 */
[----:B--2---:R-:W-:Y:S02]  /*2710*/  UIMAD.WIDE.U32 UR6, UR41, UR8, URZ ;  /* 0x00000008290672a5 */ /* 0x004fe4000f8e00ff */
[----:B------:R-:W-:Y:S02]  /*2720*/  UIMAD.WIDE.U32 UR4, UR40, UR11, URZ ;  /* 0x0000000b280472a5 */ /* 0x000fe4000f8e00ff */
[----:B---3--:R-:W-:Y:S02]  /*2730*/  UISETP.NE.AND UP2, UPT, UR12, 0x1, UPT ;  /* 0x000000010c00788c */ /* 0x008fe4000bf45270 */
[----:B------:R-:W-:Y:S01]  /*2740*/  UISETP.NE.AND UP0, UPT, UR10, 0x1, UPT ;  /* 0x000000010a00788c */ /* 0x000fe2000bf05270 */
[----:B------:R-:W-:-:S02]  /*2750*/  UMOV UR6, UR7 ;  /* 0x0000000700067c82 */ /* 0x000fc40008000000 */
[----:B------:R-:W-:Y:S01]  /*2760*/  UMOV UR4, UR5 ;  /* 0x0000000500047c82 */ /* 0x000fe20008000000 */
[----:B------:R-:W-:Y:S02]  /*2770*/  USHF.R.U32.HI UR9, URZ, UR9, UR6 ;  /* 0x00000009ff097299 */ /* 0x000fe40008011606 */
[----:B----4-:R-:W-:Y:S02]  /*2780*/  USHF.R.U32.HI UR4, URZ, UR14, UR4 ;  /* 0x0000000eff047299 */ /* 0x010fe40008011604 */
[----:B------:R-:W-:Y:S02]  /*2790*/  USEL UR5, UR41, UR9, !UP2 ;  /* 0x0000000929057287 */ /* 0x000fe4000d000000 */
[----:B------:R-:W-:-:S04]  /*27a0*/  USEL UR4, UR40, UR4, !UP0 ;  /* 0x0000000428047287 */ /* 0x000fc8000c000000 */
[----:B------:R-:W-:Y:S02]  /*27b0*/  UIADD3 UR6, UPT, UPT, UR5, -UR4, URZ ;  /* 0x8000000405067290 */ /* 0x000fe4000fffe0ff */
[----:B------:R-:W-:Y:S02]  /*27c0*/  UIADD3 UR4, UPT, UPT, -UR5, UR4, URZ ;  /* 0x0000000405047290 */ /* 0x000fe4000fffe1ff */
[----:B------:R-:W-:Y:S02]  /*27d0*/  UIMAD UR40, UR6, UR10, UR40 ;  /* 0x0000000a062872a4 */ /* 0x000fe4000f8e0228 */
[----:B------:R-:W-:-:S12]  /*27e0*/  UIMAD UR41, UR4, UR12, UR41 ;  /* 0x0000000c042972a4 */ /* 0x000fd8000f8e0229 */
.L_x_41:
[----:B------:R-:W-:Y:S01]  /*27f0*/  VIADD R11, R11, 0x1 ;  /* 0x000000010b0b7836 */ /* 0x000fe20000000000 */
[----:B------:R-:W-:Y:S02]  /*2800*/  R2UR UR5, R56 ;  /* 0x00000000380572ca */ /* 0x000fe400000e0000 */
[----:B------:R-:W-:Y:S02]  /*2810*/  R2UR UR4, R55 ;  /* 0x00000000370472ca */ /* 0x000fe400000e0000 */
[C---:B------:R-:W-:Y:S02]  /*2820*/  ISETP.NE.AND P0, PT, R11.reuse, 0x2, PT ;  /* 0x000000020b00780c */ /* 0x040fe40003f05270 */
[----:B------:R-:W-:Y:S02]  /*2830*/  PLOP3.LUT P1, PT, PT, PT, PT, 0x80, 0x8 ;  /* 0x000000000008781c */ /* 0x000fe40003f2f070 */
[----:B-1----:R-:W-:Y:S02]  /*2840*/  SEL R0, RZ, 0x1, P0 ;  /* 0x00000001ff007807 */ /* 0x002fe40000000000 */
[----:B------:R-:W-:-:S02]  /*2850*/  SEL R11, R11, RZ, P0 ;  /* 0x000000ff0b0b7207 */ /* 0x000fc40000000000 */
[----:B------:R-:W-:Y:S01]  /*2860*/  LOP3.LUT R10, R10, R0, RZ, 0x3c, !PT ;  /* 0x000000000a0a7212 */ /* 0x000fe200078e3cff */
[----:B------:R-:W-:Y:S02]  /*2870*/  UIADD3 UR26, UPT, UPT, UR41, UR5, URZ ;  /* 0x00000005291a7290 */ /* 0x000fe4000fffe0ff */
[----:B------:R-:W-:Y:S01]  /*2880*/  UIADD3 UR27, UPT, UPT, UR40, UR4, URZ ;  /* 0x00000004281b7290 */ /* 0x000fe2000fffe0ff */
[----:B------:R-:W-:Y:S11]  /*2890*/  BRA.U UP1, `(.L_x_42) ;  /* 0xffffffed01dc7547 */ /* 0x000ff6000b83ffff */
[----:B------:R-:W-:Y:S01]  /*28a0*/  UIADD3 UR13, UPT, UPT, UR13, 0x30, URZ ;  /* 0x000000300d0d7890 */ /* 0x000fe2000fffe0ff */
[----:B------:R-:W-:-:S03]  /*28b0*/  SHF.L.U32 R2, R12, 0x1f, RZ ;  /* 0x0000001f0c027819 */ /* 0x000fc600000006ff */
[----:B------:R-:W-:-:S09]  /*28c0*/  ULEA UR4, UR21, UR13, 0x3 ;  /* 0x0000000d15047291 */ /* 0x000fd2000f8e18ff */
[----:B------:R-:W1:Y:S02]  /*28d0*/  SYNCS.PHASECHK.TRANS64.TRYWAIT P0, [UR4], R2 ;  /* 0x00000002ff0075a7 */ /* 0x000e640008001104 */
[----:B-1----:R-:W-:Y:S05]  /*28e0*/  @!P0 BRA `(.L_x_43) ;  /* 0x00000054005c8947 */ /* 0x002fea0003800000 */
.L_x_129:
[----:B------:R-:W-:-:S04]  /*28f0*/  UIADD3 UR4, UPT, UPT, UR21, 0x1, URZ ;  /* 0x0000000115047890 */ /* 0x000fc8000fffe0ff */
[----:B------:R-:W-:-:S04]  /*2900*/  UISETP.NE.AND UP0, UPT, UR4, 0x6, UPT ;  /* 0x000000060400788c */ /* 0x000fc8000bf05270 */
[----:B------:R-:W-:Y:S02]  /*2910*/  USEL UR6, URZ, 0x1, UP0 ;  /* 0x00000001ff067887 */ /* 0x000fe40008000000 */
[----:B------:R-:W-:-:S04]  /*2920*/  USEL UR4, UR4, URZ, UP0 ;  /* 0x000000ff04047287 */ /* 0x000fc80008000000 */
[----:B------:R-:W-:Y:S01]  /*2930*/  ULEA UR5, UR4, UR13, 0x3 ;  /* 0x0000000d04057291 */ /* 0x000fe2000f8e18ff */
[----:B-1----:R-:W-:-:S04]  /*2940*/  LOP3.LUT R2, R12, UR6, RZ, 0x3c, !PT ;  /* 0x000000060c027c12 */ /* 0x002fc8000f8e3cff */
[----:B------:R-:W-:-:S04]  /*2950*/  SHF.L.U32 R3, R2, 0x1f, RZ ;  /* 0x0000001f02037819 */ /* 0x000fc800000006ff */
[----:B------:R-:W1:Y:S02]  /*2960*/  SYNCS.PHASECHK.TRANS64.TRYWAIT P0, [UR5], R3 ;  /* 0x00000003ff0075a7 */ /* 0x000e640008001105 */
[----:B-1----:R-:W-:Y:S05]  /*2970*/  @!P0 BRA `(.L_x_44) ;  /* 0x0000005400508947 */ /* 0x002fea0003800000 */
.L_x_131:
[----:B------:R-:W-:-:S04]  /*2980*/  UIADD3 UR4, UPT, UPT, UR4, 0x1, URZ ;  /* 0x0000000104047890 */ /* 0x000fc8000fffe0ff */
[----:B------:R-:W-:-:S04]  /*2990*/  UISETP.NE.AND UP0, UPT, UR4, 0x6, UPT ;  /* 0x000000060400788c */ /* 0x000fc8000bf05270 */
[----:B------:R-:W-:Y:S02]  /*29a0*/  USEL UR6, URZ, 0x1, UP0 ;  /* 0x00000001ff067887 */ /* 0x000fe40008000000 */
[----:B------:R-:W-:-:S04]  /*29b0*/  USEL UR4, UR4, URZ, UP0 ;  /* 0x000000ff04047287 */ /* 0x000fc80008000000 */
[----:B------:R-:W-:Y:S01]  /*29c0*/  ULEA UR5, UR4, UR13, 0x3 ;  /* 0x0000000d04057291 */ /* 0x000fe2000f8e18ff */
[----:B------:R-:W-:-:S04]  /*29d0*/  LOP3.LUT R2, R2, UR6, RZ, 0x3c, !PT ;  /* 0x0000000602027c12 */ /* 0x000fc8000f8e3cff */
[----:B-1----:R-:W-:-:S04]  /*29e0*/  SHF.L.U32 R3, R2, 0x1f, RZ ;  /* 0x0000001f02037819 */ /* 0x002fc800000006ff */
[----:B------:R-:W1:Y:S02]  /*29f0*/  SYNCS.PHASECHK.TRANS64.TRYWAIT P0, [UR5], R3 ;  /* 0x00000003ff0075a7 */ /* 0x000e640008001105 */
[----:B-1----:R-:W-:Y:S05]  /*2a00*/  @!P0 BRA `(.L_x_45) ;  /* 0x0000005400448947 */ /* 0x002fea0003800000 */
.L_x_133:
        /* <DEDUP_REMOVED lines=9> */
.L_x_135:
        /* <DEDUP_REMOVED lines=9> */
.L_x_137:
[----:B------:R-:W-:-:S04]  /*2b30*/  UIADD3 UR4, UPT, UPT, UR4, 0x1, URZ ;  /* 0x0000000104047890 */ /* 0x000fc8000fffe0ff */
[----:B------:R-:W-:-:S04]  /*2b40*/  UISETP.NE.AND UP0, UPT, UR4, 0x6, UPT ;  /* 0x000000060400788c */ /* 0x000fc8000bf05270 */
[----:B------:R-:W-:Y:S02]  /*2b50*/  USEL UR5, URZ, 0x1, UP0 ;  /* 0x00000001ff057887 */ /* 0x000fe40008000000 */
[----:B------:R-:W-:-:S04]  /*2b60*/  USEL UR4, UR4, URZ, UP0 ;  /* 0x000000ff04047287 */ /* 0x000fc80008000000 */
[----:B------:R-:W-:Y:S01]  /*2b70*/  ULEA UR4, UR4, UR13, 0x3 ;  /* 0x0000000d04047291 */ /* 0x000fe2000f8e18ff */
[----:B------:R-:W-:-:S04]  /*2b80*/  LOP3.LUT R2, R2, UR5, RZ, 0x3c, !PT ;  /* 0x0000000502027c12 */ /* 0x000fc8000f8e3cff */
[----:B------:R-:W-:Y:S01]  /*2b90*/  SHF.L.U32 R2, R2, 0x1f, RZ ;  /* 0x0000001f02027819 */ /* 0x000fe200000006ff */
[----:B-1----:R-:W-:-:S07]  /*2ba0*/  IMAD.U32 R0, RZ, RZ, UR4 ;  /* 0x00000004ff007e24 */ /* 0x002fce000f8e00ff */
.L_x_48:
[----:B-1----:R1:W2:Y:S02]  /*2bb0*/  SYNCS.PHASECHK.TRANS64.TRYWAIT P0, [R0+URZ], R2 ;  /* 0x00000002000075a7 */ /* 0x0022a400080011ff */
[----:B--2---:R-:W-:Y:S05]  /*2bc0*/  @!P0 NANOSLEEP.SYNCS 0x989680 ;  /* 0x009896800000895d */ /* 0x004fea0003900000 */
[----:B------:R-:W2:Y:S02]  /*2bd0*/  @!P0 SYNCS.PHASECHK.TRANS64 P0, [R0+URZ], R2 ;  /* 0x00000002000085a7 */ /* 0x000ea400080010ff */
[----:B--2---:R-:W-:Y:S05]  /*2be0*/  @P0 EXIT ;  /* 0x000000000000094d */ /* 0x004fea0003800000 */
[----:B------:R-:W-:Y:S05]  /*2bf0*/  BRA `(.L_x_48) ;  /* 0xfffffffc00ec7947 */ /* 0x000fea000383ffff */
.L_x_22:
[----:B------:R-:W-:-:S04]  /*2c00*/  UISETP.NE.AND UP0, UPT, UR54, URZ, UPT ;  /* 0x000000ff3600728c */ /* 0x000fc8000bf05270 */
[----:B------:R-:W-:-:S09]  /*2c10*/  UISETP.NE.OR UP0, UPT, UR18, 0x1, UP0 ;  /* 0x000000011200788c */ /* 0x000fd20008705670 */
[----:B------:R-:W-:Y:S05]  /*2c20*/  BRA.U UP0, `(.L_x_49) ;  /* 0x0000000500487547 */ /* 0x000fea000b800000 */
[----:B------:R-:W-:Y:S01]  /*2c30*/  ISETP.GE.U32.AND P2, PT, R0, 0x2, PT ;  /* 0x000000020000780c */ /* 0x000fe20003f46070 */
[----:B------:R-:W-:Y:S01]  /*2c40*/  IMAD.MOV.U32 R12, RZ, RZ, 0x1 ;  /* 0x00000001ff0c7424 */ /* 0x000fe200078e00ff */
[----:B------:R-:W-:Y:S02]  /*2c50*/  CS2R R10, SRZ ;  /* 0x00000000000a7805 */ /* 0x000fe4000001ff00 */
[----:B------:R-:W-:Y:S01]  /*2c60*/  CS2R R8, SRZ ;  /* 0x0000000000087805 */ /* 0x000fe2000001ff00 */
[----:B------:R-:W-:Y:S01]  /*2c70*/  UMOV UR6, 0x400 ;  /* 0x0000040000067882 */ /* 0x000fe20000000000 */
[----:B------:R-:W-:Y:S01]  /*2c80*/  UMOV UR5, URZ ;  /* 0x000000ff00057c82 */ /* 0x000fe20008000000 */
[----:B------:R-:W-:-:S12]  /*2c90*/  ULEA UR6, UR54, UR6, 0x18 ;  /* 0x0000000636067291 */ /* 0x000fd8000f8ec0ff */
.L_x_53:
[----:B------:R-:W-:Y:S02]  /*2ca0*/  LEA R2, R8, UR6, 0x3 ;  /* 0x0000000608027c11 */ /* 0x000fe4000f8e18ff */
[----:B------:R-:W-:-:S03]  /*2cb0*/  SHF.L.U32 R4, R9, 0x1f, RZ ;  /* 0x0000001f09047819 */ /* 0x000fc600000006ff */
[----:B------:R-:W-:Y:S01]  /*2cc0*/  VIADD R5, R2, 0x110 ;  /* 0x0000011002057836 */ /* 0x000fe20000000000 */
[----:B------:R-:W2:Y:S02]  /*2cd0*/  SYNCS.PHASECHK.TRANS64.TRYWAIT P0, [R2+URZ+0x100], R4 ;  /* 0x00010004020075a7 */ /* 0x000ea400080011ff */
[----:B--2---:R-:W-:Y:S05]  /*2ce0*/  @!P0 BRA `(.L_x_50) ;  /* 0x0000005000d48947 */ /* 0x004fea0003800000 */
.L_x_138:
[----:B------:R-:W-:Y:S01]  /*2cf0*/  ULEA UR4, UR5, UR6, 0x3 ;  /* 0x0000000605047291 */ /* 0x000fe2000f8e18ff */
[----:B--2---:R-:W-:Y:S01]  /*2d00*/  PRMT R2, RZ, 0x654, R5 ;  /* 0x00000654ff027816 */ /* 0x004fe20000000005 */
[----:B------:R-:W-:Y:S01]  /*2d10*/  @!P2 IMAD.MOV.U32 R4, RZ, RZ, 0x10 ;  /* 0x00000010ff04a424 */ /* 0x000fe200078e00ff */
[----:B------:R-:W-:Y:S01]  /*2d20*/  SHF.L.U32 R5, R12, 0x1f, RZ ;  /* 0x0000001f0c057819 */ /* 0x000fe200000006ff */
[----:B------:R-:W-:Y:S01]  /*2d30*/  UIADD3 UR7, UPT, UPT, UR4, 0xa0, URZ ;  /* 0x000000a004077890 */ /* 0x000fe2000fffe0ff */
[----:B------:R2:W-:Y:S05]  /*2d40*/  SYNCS.ARRIVE.TRANS64.RED.A1T0 RZ, [R2+URZ], RZ ;  /* 0x000000ff02ff79a7 */ /* 0x0005ea00081004ff */
[----:B------:R-:W-:Y:S01]  /*2d50*/  IMAD.U32 R6, RZ, RZ, UR7 ;  /* 0x00000007ff067e24 */ /* 0x000fe2000f8e00ff */
[----:B------:R-:W3:Y:S04]  /*2d60*/  SYNCS.PHASECHK.TRANS64.TRYWAIT P0, [UR4+0xb0], R5 ;  /* 0x0000b005ff0075a7 */ /* 0x000ee80008001104 */
[----:B------:R-:W-:Y:S01]  /*2d70*/  PRMT R6, R0, 0x654, R6 ;  /* 0x0000065400067816 */ /* 0x000fe20000000006 */
[----:B--23--:R-:W-:Y:S06]  /*2d80*/  @!P0 BRA `(.L_x_51) ;  /* 0x0000005000c08947 */ /* 0x00cfec0003800000 */
.L_x_140:
[----:B------:R-:W-:Y:S01]  /*2d90*/  ULEA UR8, UR5, UR6, 0x4 ;  /* 0x0000000605087291 */ /* 0x000fe2000f8e20ff */
[----:B------:R-:W-:Y:S01]  /*2da0*/  SEL R3, R6, R3, !P2 ;  /* 0x0000000306037207 */ /* 0x000fe20005000000 */
[----:B------:R-:W-:Y:S01]  /*2db0*/  UIADD3 UR9, UPT, UPT, UR4, 0xa0, URZ ;  /* 0x000000a004097890 */ /* 0x000fe2000fffe0ff */
[----:B--2---:R-:W-:Y:S01]  /*2dc0*/  LEA R2, R11, UR6, 0x3 ;  /* 0x000000060b027c11 */ /* 0x004fe2000f8e18ff */
[----:B------:R-:W-:Y:S01]  /*2dd0*/  UIADD3 UR8, UPT, UPT, UR8, 0x130, URZ ;  /* 0x0000013008087890 */ /* 0x000fe2000fffe0ff */
[----:B------:R2:W-:Y:S01]  /*2de0*/  @!P2 SYNCS.ARRIVE.TRANS64.RED RZ, [R3+URZ], R4 ;  /* 0x0000000403ffa9a7 */ /* 0x0005e200080004ff */
[----:B------:R-:W-:Y:S01]  /*2df0*/  UIADD3 UR4, UPT, UPT, UR5, 0x1, URZ ;  /* 0x0000000105047890 */ /* 0x000fe2000fffe0ff */
[----:B------:R-:W-:-:S03]  /*2e00*/  VIADD R8, R8, 0x1 ;  /* 0x0000000108087836 */ /* 0x000fc60000000000 */
[----:B------:R-:W-:Y:S02]  /*2e10*/  UISETP.NE.AND UP0, UPT, UR4, 0x2, UPT ;  /* 0x000000020400788c */ /* 0x000fe4000bf05270 */
[----:B------:R-:W-:Y:S01]  /*2e20*/  ISETP.NE.AND P0, PT, R8, 0x2, PT ;  /* 0x000000020800780c */ /* 0x000fe20003f05270 */
[----:B------:R-:W-:Y:S06]  /*2e30*/  UGETNEXTWORKID.BROADCAST [UR8], [UR9] ;  /* 0x00000000080073ca */ /* 0x000fec0008000100 */
[----:B------:R-:W-:Y:S02]  /*2e40*/  USEL UR7, URZ, 0x1, UP0 ;  /* 0x00000001ff077887 */ /* 0x000fe40008000000 */
[----:B------:R-:W-:-:S04]  /*2e50*/  USEL UR5, UR4, URZ, UP0 ;  /* 0x000000ff04057287 */ /* 0x000fc80008000000 */
[----:B------:R-:W-:Y:S02]  /*2e60*/  LOP3.LUT R12, R12, UR7, RZ, 0x3c, !PT ;  /* 0x000000070c0c7c12 */ /* 0x000fe4000f8e3cff */
[----:B--2---:R-:W-:-:S04]  /*2e70*/  SHF.L.U32 R4, R10, 0x1f, RZ ;  /* 0x0000001f0a047819 */ /* 0x004fc800000006ff */
[----:B------:R-:W2:Y:S02]  /*2e80*/  SYNCS.PHASECHK.TRANS64.TRYWAIT P1, [R2+URZ+0xa0], R4 ;  /* 0x0000a004020075a7 */ /* 0x000ea400080211ff */
[----:B--2---:R-:W-:Y:S05]  /*2e90*/  @!P1 BRA `(.L_x_52) ;  /* 0x0000005000949947 */ /* 0x004fea0003800000 */
.L_x_141:
[C---:B--2---:R-:W-:Y:S01]  /*2ea0*/  LEA R4, R11.reuse, UR6, 0x4 ;  /* 0x000000060b047c11 */ /* 0x044fe2000f8e20ff */
[----:B------:R-:W-:Y:S01]  /*2eb0*/  VIADD R2, R2, 0xb0 ;  /* 0x000000b002027836 */ /* 0x000fe20000000000 */
[----:B------:R-:W-:Y:S01]  /*2ec0*/  SEL R8, R8, RZ, P0 ;  /* 0x000000ff08087207 */ /* 0x000fe20000000000 */
[----:B------:R-:W-:-:S03]  /*2ed0*/  VIADD R11, R11, 0x1 ;  /* 0x000000010b0b7836 */ /* 0x000fc60000000000 */
[----:B------:R-:W2:Y:S01]  /*2ee0*/  LDS.128 R4, [R4+0x130] ;  /* 0x0001300004047984 */ /* 0x000ea20000000c00 */
[----:B------:R-:W-:Y:S02]  /*2ef0*/  PRMT R2, RZ, 0x654, R2 ;  /* 0x00000654ff027816 */ /* 0x000fe40000000002 */
[C---:B------:R-:W-:Y:S01]  /*2f00*/  ISETP.NE.AND P1, PT, R11.reuse, 0x2, PT ;  /* 0x000000020b00780c */ /* 0x040fe20003f25270 */
[----:B------:R-:W-:Y:S01]  /*2f10*/  @!PT LDS RZ, [RZ] ;  /* 0x00000000fffff984 */ /* 0x000fe20000000800 */
[----:B------:R-:W-:Y:S01]  /*2f20*/  @!PT LDS RZ, [RZ] ;  /* 0x00000000fffff984 */ /* 0x000fe20000000800 */
[----:B------:R-:W-:Y:S01]  /*2f30*/  @!PT LDS RZ, [RZ] ;  /* 0x00000000fffff984 */ /* 0x000fe20000000800 */
[----:B------:R-:W-:Y:S01]  /*2f40*/  @!PT LDS RZ, [RZ] ;  /* 0x00000000fffff984 */ /* 0x000fe20000000800 */
[----:B------:R3:W-:Y:S06]  /*2f50*/  MEMBAR.ALL.CTA ;  /* 0x0000000000007992 */ /* 0x0007ec0000008000 */
[----:B---3--:R-:W3:Y:S01]  /*2f60*/  FENCE.VIEW.ASYNC.S ;  /* 0x00000000000073c6 */ /* 0x008ee20000000000 */
[----:B------:R-:W-:Y:S01]  /*2f70*/  SEL R11, R11, RZ, P1 ;  /* 0x000000ff0b0b7207 */ /* 0x000fe20000800000 */
[----:B---3--:R3:W-:Y:S01]  /*2f80*/  SYNCS.ARRIVE.TRANS64.RED.A1T0 RZ, [R2+URZ], RZ ;  /* 0x000000ff02ff79a7 */ /* 0x0087e200081004ff */
[----:B--2---:R-:W-:-:S02]  /*2f90*/  LOP3.LUT P3, RZ, R6, 0x1, RZ, 0xc0, !PT ;  /* 0x0000000106ff7812 */ /* 0x004fc4000786c0ff */
[----:B------:R-:W-:-:S04]  /*2fa0*/  SEL R4, RZ, 0x1, P1 ;  /* 0x00000001ff047807 */ /* 0x000fc80000800000 */
[----:B------:R-:W-:Y:S02]  /*2fb0*/  LOP3.LUT R10, R10, R4, RZ, 0x3c, !PT ;  /* 0x000000040a0a7212 */ /* 0x000fe400078e3cff */
[----:B---3--:R-:W-:-:S04]  /*2fc0*/  SEL R2, RZ, 0x1, P0 ;  /* 0x00000001ff027807 */ /* 0x008fc80000000000 */
[----:B------:R-:W-:Y:S01]  /*2fd0*/  LOP3.LUT R9, R9, R2, RZ, 0x3c, !PT ;  /* 0x0000000209097212 */ /* 0x000fe200078e3cff */
[----:B------:R-:W-:Y:S06]  /*2fe0*/  @P3 BRA `(.L_x_53) ;  /* 0xfffffffc002c3947 */ /* 0x000fec000383ffff */
[----:B------:R-:W-:Y:S01]  /*2ff0*/  ULEA UR4, UR5, UR6, 0x3 ;  /* 0x0000000605047291 */ /* 0x000fe2000f8e18ff */
[----:B------:R-:W-:-:S08]  /*3000*/  SHF.L.U32 R2, R12, 0x1f, RZ ;  /* 0x0000001f0c027819 */ /* 0x000fd000000006ff */
[----:B------:R-:W2:Y:S02]  /*3010*/  SYNCS.PHASECHK.TRANS64 P0, [UR4+0xb0], R2 ;  /* 0x0000b002ff0075a7 */ /* 0x000ea40008001004 */
[----:B--2---:R-:W-:Y:S05]  /*3020*/  @P0 BRA `(.L_x_54) ;  /* 0x0000000000080947 */ /* 0x004fea0003800000 */
[----:B------:R-:W2:Y:S02]  /*3030*/  SYNCS.PHASECHK.TRANS64.TRYWAIT P0, [UR4+0xb0], R2 ;  /* 0x0000b002ff0075a7 */ /* 0x000ea40008001104 */
[----:B--2---:R-:W-:Y:S05]  /*3040*/  @!P0 BRA `(.L_x_55) ;  /* 0x00000050003c8947 */ /* 0x004fea0003800000 */
.L_x_54:
[----:B------:R-:W-:-:S04]  /*3050*/  UIADD3 UR7, UPT, UPT, UR5, 0x1, URZ ;  /* 0x0000000105077890 */ /* 0x000fc8000fffe0ff */
[----:B------:R-:W-:-:S04]  /*3060*/  UISETP.NE.AND UP0, UPT, UR7, 0x2, UPT ;  /* 0x000000020700788c */ /* 0x000fc8000bf05270 */
[----:B------:R-:W-:Y:S02]  /*3070*/  USEL UR8, URZ, 0x1, UP0 ;  /* 0x00000001ff087887 */ /* 0x000fe40008000000 */
[----:B------:R-:W-:-:S04]  /*3080*/  USEL UR7, UR7, URZ, UP0 ;  /* 0x000000ff07077287 */ /* 0x000fc80008000000 */
[----:B------:R-:W-:Y:S01]  /*3090*/  ULEA UR7, UR7, UR6, 0x3 ;  /* 0x0000000607077291 */ /* 0x000fe2000f8e18ff */
[----:B--2---:R-:W-:-:S04]  /*30a0*/  LOP3.LUT R2, R12, UR8, RZ, 0x3c, !PT ;  /* 0x000000080c027c12 */ /* 0x004fc8000f8e3cff */
[----:B------:R-:W-:-:S04]  /*30b0*/  SHF.L.U32 R0, R2, 0x1f, RZ ;  /* 0x0000001f02007819 */ /* 0x000fc800000006ff */
[----:B------:R-:W2:Y:S02]  /*30c0*/  SYNCS.PHASECHK.TRANS64 P0, [UR7+0xb0], R0 ;  /* 0x0000b000ff0075a7 */ /* 0x000ea40008001007 */
[----:B-12---:R-:W-:Y:S05]  /*30d0*/  @P0 EXIT ;  /* 0x000000000000094d */ /* 0x006fea0003800000 */
[----:B------:R-:W-:Y:S02]  /*30e0*/  SHF.L.U32 R2, R2, 0x1f, RZ ;  /* 0x0000001f02027819 */ /* 0x000fe400000006ff */
[----:B------:R-:W-:-:S07]  /*30f0*/  MOV R0, UR7 ;  /* 0x0000000700007c02 */ /* 0x000fce0008000f00 */
.L_x_56:
[----:B-1----:R1:W2:Y:S02]  /*3100*/  SYNCS.PHASECHK.TRANS64.TRYWAIT P0, [R0+URZ+0xb0], R2 ;  /* 0x0000b002000075a7 */ /* 0x0022a400080011ff */
[----:B--2---:R-:W-:Y:S05]  /*3110*/  @!P0 NANOSLEEP.SYNCS 0x989680 ;  /* 0x009896800000895d */ /* 0x004fea0003900000 */
[----:B------:R-:W2:Y:S02]  /*3120*/  @!P0 SYNCS.PHASECHK.TRANS64 P0, [R0+URZ+0xb0], R2 ;  /* 0x0000b002000085a7 */ /* 0x000ea400080010ff */
[----:B--2---:R-:W-:Y:S05]  /*3130*/  @P0 EXIT ;  /* 0x000000000000094d */ /* 0x004fea0003800000 */
[----:B------:R-:W-:Y:S05]  /*3140*/  BRA `(.L_x_56) ;  /* 0xfffffffc00ec7947 */ /* 0x000fea000383ffff */
.L_x_49:
[----:B------:R-:W-:Y:S05]  /*3150*/  BRA.U UP4, `(.L_x_57) ;  /* 0x0000001104447547 */ /* 0x000fea000b800000 */
[----:B------:R-:W-:Y:S01]  /*3160*/  UMOV UR4, 0x40 ;  /* 0x0000004000047882 */ /* 0x000fe20000000000 */
[----:B------:R-:W-:Y:S01]  /*3170*/  NOP ;  /* 0x0000000000007918 */ /* 0x000fe20000000000 */
[----:B------:R-:W-:Y:S01]  /*3180*/  ULEA UR5, UR54, UR4, 0x18 ;  /* 0x0000000436057291 */ /* 0x000fe2000f8ec0ff */
[----:B------:R-:W-:Y:S02]  /*3190*/  UMOV UR6, 0x400 ;  /* 0x0000040000067882 */ /* 0x000fe40000000000 */
[----:B------:R-:W-:-:S06]  /*31a0*/  ULEA UR6, UR54, UR6, 0x18 ;  /* 0x0000000636067291 */ /* 0x000fcc000f8ec0ff */
[----:B------:R-:W2:Y:S02]  /*31b0*/  LDS.U8 R0, [UR5+0x1c] ;  /* 0x00001c05ff007984 */ /* 0x000ea40008000000 */
[----:B--2---:R-:W-:-:S13]  /*31c0*/  ISETP.NE.AND P0, PT, R0, RZ, PT ;  /* 0x000000ff0000720c */ /* 0x004fda0003f05270 */
[----:B------:R-:W-:Y:S05]  /*31d0*/  @P0 BRA `(.L_x_58) ;  /* 0x0000000000580947 */ /* 0x000fea0003800000 */
[----:B------:R-:W-:-:S13]  /*31e0*/  ELECT P0, URZ, PT ;  /* 0x0000000000ff782f */ /* 0x000fda0003800000 */
[----:B------:R-:W-:Y:S05]  /*31f0*/  @!P0 BRA `(.L_x_59) ;  /* 0x0000000000608947 */ /* 0x000fea0003800000 */
[----:B------:R-:W-:Y:S01]  /*3200*/  UMOV UR4, 0x10 ;  /* 0x0000001000047882 */ /* 0x000fe20000000000 */
[----:B------:R-:W-:Y:S01]  /*3210*/  HFMA2 R0, -RZ, RZ, 0, 5.9604644775390625e-08 ;  /* 0x00000001ff007431 */ /* 0x000fe200000001ff */
[----:B------:R-:W-:-:S03]  /*3220*/  MOV R3, 0xffff ;  /* 0x0000ffff00037802 */ /* 0x000fc60000000f00 */
[----:B------:R-:W-:Y:S04]  /*3230*/  DEPBAR.LE SB2, 0x36 ;  /* 0x0000ad800000791a */ /* 0x000fe80000000000 */
[----:B------:R-:W2:Y:S02]  /*3240*/  UTCATOMSWS.FIND_AND_SET.ALIGN UP0, UR4, UR4 ;  /* 0x00000004000475e3 */ /* 0x000ea40008000800 */
[----:B--2---:R-:W-:Y:S01]  /*3250*/  MOV R4, UR4 ;  /* 0x0000000400047c02 */ /* 0x004fe20008000f00 */
[----:B------:R-:W-:Y:S06]  /*3260*/  BRA.U UP0, `(.L_x_60) ;  /* 0x0000000100187547 */ /* 0x000fec000b800000 */
.L_x_61:
[----:B------:R-:W-:Y:S05]  /*3270*/  NANOSLEEP 0x64 ;  /* 0x000000640000795d */ /* 0x000fea0003800000 */
[----:B------:R-:W-:-:S05]  /*3280*/  UMOV UR4, 0x10 ;  /* 0x0000001000047882 */ /* 0x000fca0000000000 */
[----:B------:R-:W-:Y:S04]  /*3290*/  DEPBAR.LE SB2, 0x36 ;  /* 0x0000ad800000791a */ /* 0x000fe80000000000 */
[----:B------:R-:W2:Y:S02]  /*32a0*/  UTCATOMSWS.FIND_AND_SET.ALIGN UP0, UR4, UR4 ;  /* 0x00000004000475e3 */ /* 0x000ea40008000800 */
[----:B--2---:R-:W-:Y:S01]  /*32b0*/  MOV R4, UR4 ;  /* 0x0000000400047c02 */ /* 0x004fe20008000f00 */
[----:B------:R-:W-:Y:S05]  /*32c0*/  BRA.U !UP0, `(.L_x_61) ;  /* 0xfffffffd08e87547 */ /* 0x000fea000b83ffff */
.L_x_60:
[-C--:B------:R-:W-:Y:S02]  /*32d0*/  SHF.L.U32 R3, R3, R4.reuse, RZ ;  /* 0x0000000403037219 */ /* 0x080fe400000006ff */
[----:B------:R-:W-:Y:S01]  /*32e0*/  SHF.L.U32 R0, R0, R4, RZ ;  /* 0x0000000400007219 */ /* 0x000fe200000006ff */
[----:B------:R-:W-:Y:S02]  /*32f0*/  IMAD.SHL.U32 R4, R4, 0x20, RZ ;  /* 0x0000002004047824 */ /* 0x000fe400078e00ff */
[----:B------:R2:W-:Y:S04]  /*3300*/  ATOMS.OR RZ, [UR5+0x14], R3 ;  /* 0x00001403ffff798c */ /* 0x0005e8000b000005 */
[----:B------:R2:W-:Y:S04]  /*3310*/  ATOMS.OR RZ, [UR5+0x18], R0 ;  /* 0x00001800ffff798c */ /* 0x0005e8000b000005 */
[----:B------:R2:W-:Y:S01]  /*3320*/  STS [UR6+0x150], R4 ;  /* 0x00015004ff007988 */ /* 0x0005e20008000806 */
[----:B------:R-:W-:Y:S05]  /*3330*/  BRA `(.L_x_59) ;  /* 0x0000000000107947 */ /* 0x000fea0003800000 */
.L_x_58:
[----:B------:R-:W-:Y:S02]  /*3340*/  MOV R0, 0xffffffff ;  /* 0xffffffff00007802 */ /* 0x000fe40000000f00 */
[----:B------:R-:W-:-:S03]  /*3350*/  MOV R4, 0x3380 ;  /* 0x0000338000047802 */ /* 0x000fc60000000f00 */
[----:B------:R2:W-:Y:S04]  /*3360*/  STS [UR6+0x150], R0 ;  /* 0x00015000ff007988 */ /* 0x0005e80008000806 */
[----:B-12--5:R-:W-:Y:S05]  /*3370*/  CALL.REL.NOINC `($__internal_1_$__cuda_sm10x_tcgen05_guardrail_trap_phase_invalid_during_alloc) ;  /* 0x0000005400147944 */ /* 0x026fea0003c00000 */
.L_x_59:
[----:B------:R-:W-:Y:S05]  /*3380*/  WARPSYNC.ALL ;  /* 0x0000000000007948 */ /* 0x000fea0003800000 */
[----:B------:R-:W3:Y:S01]  /*3390*/  S2UR UR4, SR_CgaCtaId ;  /* 0x00000000000479c3 */ /* 0x000ee20000008800 */
[----:B------:R-:W-:Y:S01]  /*33a0*/  UMOV UR41, 0x400 ;  /* 0x0000040000297882 */ /* 0x000fe20000000000 */
[----:B------:R-:W-:-:S06]  /*33b0*/  NOP ;  /* 0x0000000000007918 */ /* 0x000fcc0000000000 */
[----:B------:R-:W-:Y:S06]  /*33c0*/  BAR.ARV 0x6, 0xa0 ;  /* 0x0182800000007b1d */ /* 0x000fec0000002000 */
[----:B------:R-:W4:Y:S01]  /*33d0*/  LDCU UR6, c[0x0][0x38c] ;  /* 0x00007180ff0677ac */ /* 0x000f220008000800 */
[----:B------:R-:W-:Y:S01]  /*33e0*/  LOP3.LUT R2, R2, 0xffff, RZ, 0xc0, !PT ;  /* 0x0000ffff02027812 */ /* 0x000fe200078ec0ff */
[----:B------:R-:W-:Y:S01]  /*33f0*/  IMAD.MOV.U32 R11, RZ, RZ, 0x1 ;  /* 0x00000001ff0b7424 */ /* 0x000fe200078e00ff */
[----:B------:R-:W-:Y:S01]  /*3400*/  CS2R R8, SRZ ;  /* 0x0000000000087805 */ /* 0x000fe2000001ff00 */
[----:B------:R-:W1:Y:S01]  /*3410*/  LDCU UR7, c[0x0][0x38c] ;  /* 0x00007180ff0777ac */ /* 0x000e620008000800 */
[----:B------:R-:W-:Y:S01]  /*3420*/  R2UR UR42, R2 ;  /* 0x00000000022a72ca */ /* 0x000fe200000e0000 */
[----:B------:R-:W-:Y:S01]  /*3430*/  IMAD.MOV.U32 R10, RZ, RZ, RZ ;  /* 0x000000ffff0a7224 */ /* 0x000fe200078e00ff */
[----:B------:R-:W-:Y:S01]  /*3440*/  UMOV UR45, URZ ;  /* 0x000000ff002d7c82 */ /* 0x000fe20008000000 */
[----:B------:R-:W-:Y:S01]  /*3450*/  UMOV UR39, URZ ;  /* 0x000000ff00277c82 */ /* 0x000fe20008000000 */
[----:B---3--:R-:W-:Y:S01]  /*3460*/  ULEA UR41, UR4, UR41, 0x18 ;  /* 0x0000002904297291 */ /* 0x008fe2000f8ec0ff */
[----:B------:R-:W-:Y:S01]  /*3470*/  UMOV UR62, 0x0 ;  /* 0x00000000003e7882 */ /* 0x000fe20000000000 */
[----:B------:R-:W-:-:S02]  /*3480*/  UMOV UR63, 0x4100910 ;  /* 0x04100910003f7882 */ /* 0x000fc40000000000 */
[----:B------:R-:W-:Y:S02]  /*3490*/  UIADD3 UR5, UPT, UPT, UR41, 0x6800, URZ ;  /* 0x0000680029057890 */ /* 0x000fe4000fffe0ff */
[----:B------:R-:W-:Y:S02]  /*34a0*/  UIADD3 UR4, UPT, UPT, UR41, 0x1e800, URZ ;  /* 0x0001e80029047890 */ /* 0x000fe4000fffe0ff */
[----:B----4-:R-:W-:Y:S01]  /*34b0*/  UIADD3 UR6, UPT, UPT, UR6, 0x3f, URZ ;  /* 0x0000003f06067890 */ /* 0x010fe2000fffe0ff */
[----:B--2---:R-:W2:Y:S01]  /*34c0*/  LDS R0, [UR41+0x150] ;  /* 0x00015029ff007984 */ /* 0x004ea20008000800 */
[----:B------:R-:W-:Y:S02]  /*34d0*/  USHF.R.U32.HI UR5, URZ, 0x4, UR5 ;  /* 0x00000004ff057899 */ /* 0x000fe40008011605 */
[----:B------:R-:W-:Y:S02]  /*34e0*/  USHF.R.S32.HI UR47, URZ, 0x1f, UR6 ;  /* 0x0000001fff2f7899 */ /* 0x000fe40008011406 */
[----:B------:R-:W-:-:S02]  /*34f0*/  USHF.R.U32.HI UR4, URZ, 0x4, UR4 ;  /* 0x00000004ff047899 */ /* 0x000fc40008011604 */
[----:B------:R-:W-:Y:S02]  /*3500*/  ULEA.HI UR47, UR47, UR6, URZ, 0x6 ;  /* 0x000000062f2f7291 */ /* 0x000fe4000f8f30ff */
[----:B------:R-:W-:Y:S02]  /*3510*/  ULOP3.LUT UR5, UR5, 0x3fff, URZ, 0xc0, !UPT ;  /* 0x00003fff05057892 */ /* 0x000fe4000f8ec0ff */
[----:B------:R-:W-:Y:S02]  /*3520*/  USHF.R.S32.HI UR47, URZ, 0x6, UR47 ;  /* 0x00000006ff2f7899 */ /* 0x000fe4000801142f */
[----:B------:R-:W-:Y:S02]  /*3530*/  ULOP3.LUT UR4, UR4, 0x3fff, URZ, 0xc0, !UPT ;  /* 0x00003fff04047892 */ /* 0x000fe4000f8ec0ff */
[----:B------:R-:W-:Y:S01]  /*3540*/  UISETP.LT.AND UP0, UPT, UR47, 0x1, UPT ;  /* 0x000000012f00788c */ /* 0x000fe2000bf01270 */
[----:B------:R-:W-:Y:S01]  /*3550*/  UMOV UR60, 0x0 ;  /* 0x00000000003c7882 */ /* 0x000fe20000000000 */
[----:B------:R-:W-:-:S02]  /*3560*/  UMOV UR61, 0x4100910 ;  /* 0x04100910003d7882 */ /* 0x000fc40000000000 */
[----:B------:R-:W-:Y:S01]  /*3570*/  USEL UR64, UR47, 0x1, !UP0 ;  /* 0x000000012f407887 */ /* 0x000fe2000c000000 */
[----:B------:R-:W-:Y:S01]  /*3580*/  UMOV UR58, 0x0 ;  /* 0x00000000003a7882 */ /* 0x000fe20000000000 */
[----:B------:R-:W-:Y:S01]  /*3590*/  UMOV UR59, 0x4100910 ;  /* 0x04100910003b7882 */ /* 0x000fe20000000000 */
[----:B------:R-:W-:Y:S01]  /*35a0*/  UMOV UR56, 0x0 ;  /* 0x0000000000387882 */ /* 0x000fe20000000000 */
[----:B------:R-:W-:Y:S01]  /*35b0*/  UMOV UR57, 0x4100910 ;  /* 0x0410091000397882 */ /* 0x000fe20000000000 */
[----:B------:R-:W-:Y:S01]  /*35c0*/  UMOV UR54, 0x0 ;  /* 0x0000000000367882 */ /* 0x000fe20000000000 */
[----:B------:R-:W-:Y:S01]  /*35d0*/  UMOV UR55, 0x4100910 ;  /* 0x0410091000377882 */ /* 0x000fe20000000000 */
[----:B------:R-:W-:Y:S01]  /*35e0*/  UMOV UR52, 0x0 ;  /* 0x0000000000347882 */ /* 0x000fe20000000000 */
[----:B------:R-:W-:Y:S01]  /*35f0*/  UMOV UR53, 0x4100910 ;  /* 0x0410091000357882 */ /* 0x000fe20000000000 */
[----:B------:R-:W-:Y:S02]  /*3600*/  ULOP3.LUT UR43, UR5, 0x10000, URZ, 0xfc, !UPT ;  /* 0x00010000052b7892 */ /* 0x000fe4000f8efcff */
[----:B------:R-:W-:-:S02]  /*3610*/  ULOP3.LUT UR44, UR4, 0x10000, URZ, 0xfc, !UPT ;  /* 0x00010000042c7892 */ /* 0x000fc4000f8efcff */
[----:B------:R-:W-:Y:S02]  /*3620*/  UIADD3 UR64, UPT, UPT, -UR64, URZ, URZ ;  /* 0x000000ff40407290 */ /* 0x000fe4000fffe1ff */
[----:B-1----:R-:W-:Y:S01]  /*3630*/  UISETP.GE.AND UP4, UPT, UR7, 0x1, UPT ;  /* 0x000000010700788c */ /* 0x002fe2000bf86270 */
[----:B------:R-:W-:Y:S01]  /*3640*/  UMOV UR50, 0x0 ;  /* 0x0000000000327882 */ /* 0x000fe20000000000 */
[----:B------:R-:W-:Y:S01]  /*3650*/  UMOV UR51, 0x4100910 ;  /* 0x0410091000337882 */ /* 0x000fe20000000000 */
[----:B------:R-:W-:Y:S01]  /*3660*/  UMOV UR48, 0x0 ;  /* 0x0000000000307882 */ /* 0x000fe20000000000 */
[----:B--2---:R-:W-:Y:S01]  /*3670*/  R2UR UR65, R0 ;  /* 0x00000000004172ca */ /* 0x004fe200000e0000 */
[----:B------:R-:W-:-:S14]  /*3680*/  UMOV UR49, 0x4100910 ;  /* 0x0410091000317882 */ /* 0x000fdc0000000000 */
.L_x_68:
[----:B------:R-:W-:Y:S02]  /*3690*/  LEA R0, R10, UR41, 0x3 ;  /* 0x000000290a007c11 */ /* 0x000fe4000f8e18ff */
[----:B------:R-:W-:Y:S02]  /*36a0*/  SHF.L.U32 R2, R9, 0x1f, RZ ;  /* 0x0000001f09027819 */ /* 0x000fe400000006ff */
[----:B------:R-:W-:Y:S01]  /*36b0*/  PLOP3.LUT P0, PT, PT, PT, UP4, 0x80, 0x8 ;  /* 0x000000000008781c */ /* 0x000fe20003f0f048 */
[----:B------:R-:W-:Y:S01]  /*36c0*/  VIADD R3, R0, 0xb0 ;  /* 0x000000b000037836 */ /* 0x000fe20000000000 */
[----:B-1----:R-:W1:Y:S02]  /*36d0*/  SYNCS.PHASECHK.TRANS64.TRYWAIT P1, [R0+URZ+0xa0], R2 ;  /* 0x0000a002000075a7 */ /* 0x002e6400080211ff */
[----:B-1-3--:R-:W-:Y:S09]  /*36e0*/  @!P1 BRA `(.L_x_62) ;  /* 0x0000004800ac9947 */ /* 0x00aff20003800000 */
.L_x_143:
[----:B------:R-:W-:Y:S01]  /*36f0*/  LEA R4, R10, UR41, 0x4 ;  /* 0x000000290a047c11 */ /* 0x000fe2000f8e20ff */
[----:B------:R-:W-:Y:S01]  /*3700*/  @UP4 ULEA UR4, UR39, UR41, 0x3 ;  /* 0x0000002927044291 */ /* 0x000fe2000f8e18ff */
[----:B------:R-:W-:Y:S01]  /*3710*/  PLOP3.LUT P2, PT, PT, PT, PT, 0x80, 0x8 ;  /* 0x000000000008781c */ /* 0x000fe20003f4f070 */
[----:B------:R-:W-:Y:S01]  /*3720*/  ULEA UR46, UR45, UR41, 0x3 ;  /* 0x000000292d2e7291 */ /* 0x000fe2000f8e18ff */
[----:B------:R-:W-:Y:S02]  /*3730*/  PRMT R3, RZ, 0x654, R3 ;  /* 0x00000654ff037816 */ /* 0x000fe40000000003 */
[----:B------:R-:W2:Y:S01]  /*3740*/  LDS.128 R4, [R4+0x130] ;  /* 0x0001300004047984 */ /* 0x000ea20000000c00 */
[----:B-1----:R-:W-:Y:S02]  /*3750*/  @P0 SHF.L.U32 R2, R8, 0x1f, RZ ;  /* 0x0000001f08020819 */ /* 0x002fe400000006ff */
[----:B------:R-:W-:Y:S01]  /*3760*/  SHF.L.U32 R0, R11, 0x1f, RZ ;  /* 0x0000001f0b007819 */ /* 0x000fe200000006ff */
[----:B------:R-:W-:Y:S01]  /*3770*/  @!PT LDS RZ, [RZ] ;  /* 0x00000000fffff984 */ /* 0x000fe20000000800 */
[----:B------:R-:W-:Y:S01]  /*3780*/  @!PT LDS RZ, [RZ] ;  /* 0x00000000fffff984 */ /* 0x000fe20000000800 */
[----:B------:R-:W-:Y:S01]  /*3790*/  @!PT LDS RZ, [RZ] ;  /* 0x00000000fffff984 */ /* 0x000fe20000000800 */
[----:B------:R-:W-:Y:S01]  /*37a0*/  @!PT LDS RZ, [RZ] ;  /* 0x00000000fffff984 */ /* 0x000fe20000000800 */
[----:B------:R1:W-:Y:S06]  /*37b0*/  MEMBAR.ALL.CTA ;  /* 0x0000000000007992 */ /* 0x0003ec0000008000 */
[----:B-1----:R-:W1:Y:S02]  /*37c0*/  FENCE.VIEW.ASYNC.S ;  /* 0x00000000000073c6 */ /* 0x002e640000000000 */
[----:B-1----:R1:W-:Y:S01]  /*37d0*/  SYNCS.ARRIVE.TRANS64.RED.A1T0 RZ, [R3+URZ], RZ ;  /* 0x000000ff03ff79a7 */ /* 0x0023e200081004ff */
[----:B------:R1:W3:Y:S01]  /*37e0*/  @P0 SYNCS.PHASECHK.TRANS64.TRYWAIT P2, [UR4], R2 ;  /* 0x00000002ff0005a7 */ /* 0x0002e20008041104 */
[----:B------:R-:W-:Y:S01]  /*37f0*/  ULEA.HI UR4, UR45, UR45, URZ, 0x1 ;  /* 0x0000002d2d047291 */ /* 0x000fe2000f8f08ff */
[----:B--2---:R-:W-:-:S03]  /*3800*/  LOP3.LUT P1, RZ, R6, 0x1, RZ, 0xc0, !PT ;  /* 0x0000000106ff7812 */ /* 0x004fc6000782c0ff */
[----:B------:R-:W-:Y:S02]  /*3810*/  USHF.L.U32 UR5, UR4, 0x5, URZ ;  /* 0x0000000504057899 */ /* 0x000fe400080006ff */
[----:B------:R-:W-:Y:S02]  /*3820*/  ULOP3.LUT UR36, UR4, 0xffe, URZ, 0xc0, !UPT ;  /* 0x00000ffe04247892 */ /* 0x000fe4000f8ec0ff */
[----:B------:R-:W-:Y:S02]  /*3830*/  ULOP3.LUT UR4, UR5, 0xffffffc0, URZ, 0xc0, !UPT ;  /* 0xffffffc005047892 */ /* 0x000fe4000f8ec0ff */
[----:B------:R-:W-:Y:S02]  /*3840*/  UIADD3 UR36, UPT, UPT, -UR36, UR45, URZ ;  /* 0x0000002d24247290 */ /* 0x000fe4000fffe1ff */
[----:B------:R-:W-:Y:S01]  /*3850*/  UIADD3 UR4, UPT, UPT, UR65, UR4, URZ ;  /* 0x0000000441047290 */ /* 0x000fe2000fffe0ff */
[----:B------:R-:W2:Y:S03]  /*3860*/  SYNCS.PHASECHK.TRANS64.TRYWAIT P0, [UR46+0xe0], R0 ;  /* 0x0000e000ff0075a7 */ /* 0x000ea6000800112e */
[----:B------:R-:W-:Y:S01]  /*3870*/  ULEA UR36, UR36, UR4, 0x14 ;  /* 0x0000000424247291 */ /* 0x000fe2000f8ea0ff */
[----:B-123--:R-:W-:Y:S11]  /*3880*/  @!P0 BRA `(.L_x_63) ;  /* 0x0000004800588947 */ /* 0x00eff60003800000 */
.L_x_145:
[----:B------:R-:W-:Y:S01]  /*3890*/  IADD3 R10, PT, PT, R10, 0x1, RZ ;  /* 0x000000010a0a7810 */ /* 0x000fe20007ffe0ff */
[----:B------:R-:W-:Y:S06]  /*38a0*/  BRA.U !UP4, `(.L_x_64) ;  /* 0x000000050c107547 */ /* 0x000fec000b800000 */
[----:B------:R-:W-:Y:S01]  /*38b0*/  UPLOP3.LUT UP2, UPT, UPT, UPT, UPT, 0x40, 0x4 ;  /* 0x000000000004789c */ /* 0x000fe20003f4e870 */
[----:B------:R-:W-:Y:S01]  /*38c0*/  UMOV UR38, UR64 ;  /* 0x0000004000267c82 */ /* 0x000fe20008000000 */
[----:B------:R-:W-:Y:S01]  /*38d0*/  UMOV UR37, UR47 ;  /* 0x0000002f00257c82 */ /* 0x000fe20008000000 */
[----:B------:R-:W-:-:S08]  /*38e0*/  UMOV UR5, UR39 ;  /* 0x0000002700057c82 */ /* 0x000fd00008000000 */
.L_x_67:
[----:B------:R-:W-:Y:S02]  /*38f0*/  UIADD3 UR38, UPT, UPT, UR38, 0x1, URZ ;  /* 0x0000000126267890 */ /* 0x000fe4000fffe0ff */
[----:B------:R-:W-:Y:S02]  /*3900*/  ULEA UR7, UR5, UR41, 0x3 ;  /* 0x0000002905077291 */ /* 0x000fe4000f8e18ff */
[----:B------:R-:W-:Y:S01]  /*3910*/  UISETP.NE.AND UP3, UPT, UR38, URZ, UPT ;  /* 0x000000ff2600728c */ /* 0x000fe2000bf65270 */
[----:B--23--:R-:W-:Y:S10]  /*3920*/  @P2 BRA `(.L_x_65) ;  /* 0x00000000000c2947 */ /* 0x00cff40003800000 */
[----:B-1----:R-:W-:Y:S04]  /*3930*/  SHF.L.U32 R2, R8, 0x1f, RZ ;  /* 0x0000001f08027819 */ /* 0x002fe800000006ff */
[----:B------:R-:W1:Y:S02]  /*3940*/  SYNCS.PHASECHK.TRANS64.TRYWAIT P0, [UR7], R2 ;  /* 0x00000002ff0075a7 */ /* 0x000e640008001107 */
[----:B-1----:R-:W-:Y:S05]  /*3950*/  @!P0 BRA `(.L_x_66) ;  /* 0x00000048003c8947 */ /* 0x002fea0003800000 */
.L_x_65:
[----:B------:R-:W-:Y:S01]  /*3960*/  UISETP.NE.AND UP0, UPT, UR37, 0x1, UPT ;  /* 0x000000012500788c */ /* 0x000fe2000bf05270 */
[----:B------:R-:W-:Y:S01]  /*3970*/  PLOP3.LUT P2, PT, PT, PT, PT, 0x80, 0x8 ;  /* 0x000000000008781c */ /* 0x000fe20003f4f070 */
[----:B------:R-:W-:Y:S02]  /*3980*/  UIADD3 UR4, UPT, UPT, UR5, 0x1, URZ ;  /* 0x0000000105047890 */ /* 0x000fe4000fffe0ff */
[----:B------:R-:W-:Y:S02]  /*3990*/  UIADD3 UR40, UPT, UPT, UR7, 0x30, URZ ;  /* 0x0000003007287890 */ /* 0x000fe4000fffe0ff */
[----:B------:R-:W-:Y:S01]  /*39a0*/  UISETP.NE.AND UP1, UPT, UR4, 0x6, UPT ;  /* 0x000000060400788c */ /* 0x000fe2000bf25270 */
[----:B------:R-:W-:Y:S01]  /*39b0*/  PLOP3.LUT P0, PT, PT, PT, UP0, 0x80, 0x8 ;  /* 0x000000000008781c */ /* 0x000fe20003f0f008 */
[----:B------:R-:W-:Y:S02]  /*39c0*/  UIADD3 UR37, UPT, UPT, UR37, -0x1, URZ ;  /* 0xffffffff25257890 */ /* 0x000fe4000fffe0ff */
[----:B------:R-:W-:Y:S02]  /*39d0*/  USEL UR6, URZ, 0x1, UP1 ;  /* 0x00000001ff067887 */ /* 0x000fe40008800000 */
[----:B------:R-:W-:Y:S01]  /*39e0*/  USEL UR39, UR4, URZ, UP1 ;  /* 0x000000ff04277287 */ /* 0x000fe20008800000 */
[----:B------:R-:W-:Y:S01]  /*39f0*/  UMOV UR7, 0x40004040 ;  /* 0x4000404000077882 */ /* 0x000fe20000000000 */
[----:B------:R-:W-:Y:S02]  /*3a00*/  UMOV UR35, 0x40004040 ;  /* 0x4000404000237882 */ /* 0x000fe40000000000 */
[----:B------:R-:W-:Y:S01]  /*3a10*/  @UP0 ULEA UR4, UR39, UR41, 0x3 ;  /* 0x0000002927040291 */ /* 0x000fe2000f8e18ff */
[----:B------:R-:W-:Y:S01]  /*3a20*/  LOP3.LUT R8, R8, UR6, RZ, 0x3c, !PT ;  /* 0x0000000608087c12 */ /* 0x000fe2000f8e3cff */
[----:B------:R-:W-:Y:S01]  /*3a30*/  ULEA UR6, UR5, UR44, 0xa ;  /* 0x0000002c05067291 */ /* 0x000fe2000f8e50ff */
[----:B------:R-:W-:Y:S02]  /*3a40*/  UMOV UR33, 0x40004040 ;  /* 0x4000404000217882 */ /* 0x000fe40000000000 */
[----:B-1----:R-:W-:Y:S01]  /*3a50*/  @P0 SHF.L.U32 R0, R8, 0x1f, RZ ;  /* 0x0000001f08000819 */ /* 0x002fe200000006ff */
[----:B------:R-:W-:Y:S02]  /*3a60*/  UIADD3 UR34, UPT, UPT, UR6, 0x2, URZ ;  /* 0x0000000206227890 */ /* 0x000fe4000fffe0ff */
[----:B------:R-:W-:Y:S01]  /*3a70*/  UIADD3 UR30, UPT, UPT, UR6, 0x4, URZ ;  /* 0x00000004061e7890 */ /* 0x000fe2000fffe0ff */
[----:B------:R2:W3:Y:S01]  /*3a80*/  @P0 SYNCS.PHASECHK.TRANS64.TRYWAIT P2, [UR4], R0 ;  /* 0x00000000ff0005a7 */ /* 0x0004e20008041104 */
[----:B------:R-:W-:Y:S02]  /*3a90*/  ULEA UR4, UR5, UR43, 0xa ;  /* 0x0000002b05047291 */ /* 0x000fe4000f8e50ff */
[----:B------:R-:W-:Y:S02]  /*3aa0*/  UIADD3 UR26, UPT, UPT, UR6, 0x6, URZ ;  /* 0x00000006061a7890 */ /* 0x000fe4000fffe0ff */
        /* <DEDUP_REMOVED lines=10> */
[----:B------:R-:W-:Y:S01]  /*3b50*/  UIADD3 UR8, UPT, UPT, UR4, 0x206, URZ ;  /* 0x0000020604087890 */ /* 0x000fe2000fffe0ff */
[----:B------:R-:W-:Y:S01]  /*3b60*/  UMOV UR5, 0x40004040 ;  /* 0x4000404000057882 */ /* 0x000fe20000000000 */
[----:B------:R-:W-:Y:S01]  /*3b70*/  UMOV UR31, 0x40004040 ;  /* 0x40004040001f7882 */ /* 0x000fe20000000000 */
[----:B------:R1:W-:Y:S01]  /*3b80*/  UTCHMMA gdesc[UR4], gdesc[UR6], tmem[UR36], tmem[UR62], idesc[UR63], UP2 ;  /* 0x00ff3e06040075ea */ /* 0x0003e20009000024 */
[----:B------:R-:W-:Y:S01]  /*3b90*/  UPLOP3.LUT UP2, UPT, UPT, UPT, UPT, 0x80, 0x8 ;  /* 0x000000000008789c */ /* 0x000fe20003f4f070 */
[----:B------:R2:W-:Y:S01]  /*3ba0*/  UTCHMMA gdesc[UR32], gdesc[UR34], tmem[UR36], tmem[UR60], idesc[UR61], UPT ;  /* 0x00ff3c22200075ea */ /* 0x0005e2000b800024 */
[----:B------:R-:W-:Y:S01]  /*3bb0*/  UMOV UR29, 0x40004040 ;  /* 0x40004040001d7882 */ /* 0x000fe20000000000 */
[----:B------:R-:W-:Y:S01]  /*3bc0*/  UMOV UR27, 0x40004040 ;  /* 0x40004040001b7882 */ /* 0x000fe20000000000 */
        /* <DEDUP_REMOVED lines=12> */
[----:B------:R-:W-:Y:S01]  /*3c90*/  UMOV UR9, 0x40004040 ;  /* 0x4000404000097882 */ /* 0x000fe20000000000 */
[----:B------:R2:W-:Y:S01]  /*3ca0*/  UTCHMMA gdesc[UR12], gdesc[UR14], tmem[UR36], tmem[UR50], idesc[UR51], UPT ;  /* 0x00ff320e0c0075ea */ /* 0x0005e2000b800024 */
[----:B------:R2:W-:Y:S01]  /*3cb0*/  UTCHMMA gdesc[UR8], gdesc[UR10], tmem[UR36], tmem[UR48], idesc[UR49], UPT ;  /* 0x00ff300a080075ea */ /* 0x0005e2000b800024 */
[----:B------:R2:W-:Y:S01]  /*3cc0*/  UTCBAR.MULTICAST [UR40], URZ, UR42 ;  /* 0x000000ff280073e9 */ /* 0x0005e2000800082a */
[----:B-1----:R-:W-:Y:S01]  /*3cd0*/  UMOV UR5, UR39 ;  /* 0x0000002700057c82 */ /* 0x002fe20008000000 */
[----:B------:R-:W-:Y:S05]  /*3ce0*/  BRA.U UP3, `(.L_x_67) ;  /* 0xfffffffd03007547 */ /* 0x000fea000b83ffff */
.L_x_64:
[----:B------:R-:W-:Y:S01]  /*3cf0*/  UIADD3 UR4, UPT, UPT, UR45, 0x1, URZ ;  /* 0x000000012d047890 */ /* 0x000fe2000fffe0ff */
[C---:B------:R-:W-:Y:S01]  /*3d00*/  ISETP.NE.AND P0, PT, R10.reuse, 0x2, PT ;  /* 0x000000020a00780c */ /* 0x040fe20003f05270 */
[----:B------:R-:W-:Y:S02]  /*3d10*/  UIADD3 UR5, UPT, UPT, UR46, 0xc0, URZ ;  /* 0x000000c02e057890 */ /* 0x000fe4000fffe0ff */
[----:B------:R-:W-:Y:S01]  /*3d20*/  UISETP.NE.AND UP0, UPT, UR4, 0x4, UPT ;  /* 0x000000040400788c */ /* 0x000fe2000bf05270 */
[----:B-12---:R-:W-:Y:S02]  /*3d30*/  SEL R0, RZ, 0x1, P0 ;  /* 0x00000001ff007807 */ /* 0x006fe40000000000 */
[----:B------:R-:W-:Y:S01]  /*3d40*/  SEL R10, R10, RZ, P0 ;  /* 0x000000ff0a0a7207 */ /* 0x000fe20000000000 */
[----:B------:R-:W-:Y:S01]  /*3d50*/  USEL UR6, URZ, 0x1, UP0 ;  /* 0x00000001ff067887 */ /* 0x000fe20008000000 */
[----:B------:R-:W-:Y:S01]  /*3d60*/  LOP3.LUT R9, R9, R0, RZ, 0x3c, !PT ;  /* 0x0000000009097212 */ /* 0x000fe200078e3cff */
[----:B------:R-:W-:Y:S01]  /*3d70*/  USEL UR45, UR4, URZ, UP0 ;  /* 0x000000ff042d7287 */ /* 0x000fe20008000000 */
[----:B------:R1:W-:Y:S03]  /*3d80*/  UTCBAR [UR5], URZ ;  /* 0x000000ff050073e9 */ /* 0x0003e600080000ff */
[----:B------:R-:W-:Y:S01]  /*3d90*/  LOP3.LUT R11, R11, UR6, RZ, 0x3c, !PT ;  /* 0x000000060b0b7c12 */ /* 0x000fe2000f8e3cff */
[----:B------:R-:W-:Y:S07]  /*3da0*/  @P1 BRA `(.L_x_68) ;  /* 0xfffffff800381947 */ /* 0x000fee000383ffff */
[----:B------:R-:W2:Y:S01]  /*3db0*/  S2UR UR8, SR_CgaCtaId ;  /* 0x00000000000879c3 */ /* 0x000ea20000008800 */
[----:B------:R-:W-:Y:S01]  /*3dc0*/  ELECT P0, URZ, PT ;  /* 0x0000000000ff782f */ /* 0x000fe20003800000 */
[----:B------:R-:W-:Y:S01]  /*3dd0*/  IMAD.MOV.U32 R0, RZ, RZ, 0x1 ;  /* 0x00000001ff007424 */ /* 0x000fe200078e00ff */
[----:B------:R-:W-:Y:S01]  /*3de0*/  UIADD3 UR41, UPT, UPT, UR41, 0xe0, URZ ;  /* 0x000000e029297890 */ /* 0x000fe2000fffe0ff */
[----:B------:R-:W-:Y:S01]  /*3df0*/  SHF.L.U32 R2, R11, 0x1f, RZ ;  /* 0x0000001f0b027819 */ /* 0x000fe200000006ff */
[----:B------:R-:W-:-:S03]  /*3e00*/  UMOV UR4, 0x40 ;  /* 0x0000004000047882 */ /* 0x000fc60000000000 */
[----:B------:R-:W-:Y:S01]  /*3e10*/  UVIRTCOUNT.DEALLOC.SMPOOL 0x80 ;  /* 0x000000800000784c */ /* 0x000fe20000000000 */
[----:B--2---:R-:W-:Y:S02]  /*3e20*/  ULEA UR8, UR8, UR4, 0x18 ;  /* 0x0000000408087291 */ /* 0x004fe4000f8ec0ff */
[----:B------:R-:W-:-:S07]  /*3e30*/  ULEA UR4, UR45, UR41, 0x3 ;  /* 0x000000292d047291 */ /* 0x000fce000f8e18ff */
[----:B------:R2:W-:Y:S02]  /*3e40*/  @P0 STS.U8 [UR8+0x1c], R0 ;  /* 0x00001c00ff000988 */ /* 0x0005e40008000008 */
[----:B------:R-:W4:Y:S02]  /*3e50*/  SYNCS.PHASECHK.TRANS64.TRYWAIT P0, [UR4], R2 ;  /* 0x00000002ff0075a7 */ /* 0x000f240008001104 */
[----:B--2-4-:R-:W-:Y:S05]  /*3e60*/  @!P0 BRA `(.L_x_69) ;  /* 0x0000004400108947 */ /* 0x014fea0003800000 */
.L_x_148:
[----:B------:R-:W-:-:S04]  /*3e70*/  UIADD3 UR4, UPT, UPT, UR45, 0x1, URZ ;  /* 0x000000012d047890 */ /* 0x000fc8000fffe0ff */
[----:B------:R-:W-:-:S04]  /*3e80*/  UISETP.NE.AND UP0, UPT, UR4, 0x4, UPT ;  /* 0x000000040400788c */ /* 0x000fc8000bf05270 */
[----:B------:R-:W-:Y:S02]  /*3e90*/  USEL UR6, URZ, 0x1, UP0 ;  /* 0x00000001ff067887 */ /* 0x000fe40008000000 */
[----:B------:R-:W-:-:S04]  /*3ea0*/  USEL UR4, UR4, URZ, UP0 ;  /* 0x000000ff04047287 */ /* 0x000fc80008000000 */
[----:B-1----:R-:W-:Y:S01]  /*3eb0*/  ULEA UR5, UR4, UR41, 0x3 ;  /* 0x0000002904057291 */ /* 0x002fe2000f8e18ff */
[----:B--2---:R-:W-:-:S04]  /*3ec0*/  LOP3.LUT R2, R11, UR6, RZ, 0x3c, !PT ;  /* 0x000000060b027c12 */ /* 0x004fc8000f8e3cff */
[----:B------:R-:W-:-:S04]  /*3ed0*/  SHF.L.U32 R3, R2, 0x1f, RZ ;  /* 0x0000001f02037819 */ /* 0x000fc800000006ff */
[----:B------:R-:W1:Y:S02]  /*3ee0*/  SYNCS.PHASECHK.TRANS64.TRYWAIT P0, [UR5], R3 ;  /* 0x00000003ff0075a7 */ /* 0x000e640008001105 */
[----:B-1----:R-:W-:Y:S05]  /*3ef0*/  @!P0 BRA `(.L_x_70) ;  /* 0x0000004400048947 */ /* 0x002fea0003800000 */
.L_x_150:
        /* <DEDUP_REMOVED lines=9> */
.L_x_152:
[----:B------:R-:W-:-:S04]  /*3f90*/  UIADD3 UR4, UPT, UPT, UR4, 0x1, URZ ;  /* 0x0000000104047890 */ /* 0x000fc8000fffe0ff */
[----:B------:R-:W-:-:S04]  /*3fa0*/  UISETP.NE.AND UP0, UPT, UR4, 0x4, UPT ;  /* 0x000000040400788c */ /* 0x000fc8000bf05270 */
[----:B------:R-:W-:Y:S02]  /*3fb0*/  USEL UR5, URZ, 0x1, UP0 ;  /* 0x00000001ff057887 */ /* 0x000fe40008000000 */
[----:B------:R-:W-:-:S04]  /*3fc0*/  USEL UR4, UR4, URZ, UP0 ;  /* 0x000000ff04047287 */ /* 0x000fc80008000000 */
[----:B------:R-:W-:Y:S01]  /*3fd0*/  ULEA UR4, UR4, UR41, 0x3 ;  /* 0x0000002904047291 */ /* 0x000fe2000f8e18ff */
[----:B------:R-:W-:-:S04]  /*3fe0*/  LOP3.LUT R2, R2, UR5, RZ, 0x3c, !PT ;  /* 0x0000000502027c12 */ /* 0x000fc8000f8e3cff */
[----:B------:R-:W-:-:S04]  /*3ff0*/  SHF.L.U32 R2, R2, 0x1f, RZ ;  /* 0x0000001f02027819 */ /* 0x000fc800000006ff */
[----:B------:R-:W2:Y:S02]  /*4000*/  SYNCS.PHASECHK.TRANS64.TRYWAIT P0, [UR4], R2 ;  /* 0x00000002ff0075a7 */ /* 0x000ea40008001104 */
[----:B--2---:R-:W-:Y:S05]  /*4010*/  @!P0 BRA `(.L_x_72) ;  /* 0x0000004000ec8947 */ /* 0x004fea0003800000 */
.L_x_154:
[----:B------:R-:W-:Y:S01]  /*4020*/  NOP ;  /* 0x0000000000007918 */ /* 0x000fe20000000000 */
[----:B-1----:R-:W1:Y:S01]  /*4030*/  LDS R0, [UR8+0x14] ;  /* 0x00001408ff007984 */ /* 0x002e620008000800 */
[----:B------:R-:W-:Y:S01]  /*4040*/  ULOP3.LUT UR4, UR65, 0xffff, URZ, 0xc0, !UPT ;  /* 0x0000ffff41047892 */ /* 0x000fe2000f8ec0ff */
[----:B------:R-:W-:Y:S01]  /*4050*/  UMOV UR5, 0xffff ;  /* 0x0000ffff00057882 */ /* 0x000fe20000000000 */
[----:B------:R-:W-:Y:S02]  /*4060*/  UMOV UR6, 0x1 ;  /* 0x0000000100067882 */ /* 0x000fe40000000000 */
[----:B------:R-:W-:-:S04]  /*4070*/  USHF.R.U32.HI UR4, URZ, 0x5, UR4 ;  /* 0x00000005ff047899 */ /* 0x000fc80008011604 */
[----:B------:R-:W-:Y:S02]  /*4080*/  USHF.L.U32 UR5, UR5, UR4, URZ ;  /* 0x0000000405057299 */ /* 0x000fe400080006ff */
[----:B------:R-:W-:-:S04]  /*4090*/  USHF.L.U32 UR4, UR6, UR4, URZ ;  /* 0x0000000406047299 */ /* 0x000fc800080006ff */
[----:B-1----:R-:W-:-:S04]  /*40a0*/  LOP3.LUT R0, R0, UR5, RZ, 0xc0, !PT ;  /* 0x0000000500007c12 */ /* 0x002fc8000f8ec0ff */
[----:B------:R-:W-:-:S13]  /*40b0*/  ISETP.NE.AND P0, PT, R0, UR5, PT ;  /* 0x0000000500007c0c */ /* 0x000fda000bf05270 */
[----:B------:R-:W-:Y:S05]  /*40c0*/  @P0 BRA `(.L_x_73) ;  /* 0x0000000000580947 */ /* 0x000fea0003800000 */
[----:B------:R-:W1:Y:S02]  /*40d0*/  LDS R0, [UR8+0x18] ;  /* 0x00001808ff007984 */ /* 0x000e640008000800 */
[----:B-1----:R-:W-:-:S04]  /*40e0*/  LOP3.LUT R0, R0, UR4, RZ, 0xc0, !PT ;  /* 0x0000000400007c12 */ /* 0x002fc8000f8ec0ff */
[----:B------:R-:W-:-:S13]  /*40f0*/  ISETP.NE.AND P0, PT, R0, UR4, PT ;  /* 0x0000000400007c0c */ /* 0x000fda000bf05270 */
[----:B------:R-:W-:Y:S05]  /*4100*/  @P0 BRA `(.L_x_74) ;  /* 0x00000000003c0947 */ /* 0x000fea0003800000 */
[----:B------:R-:W1:Y:S01]  /*4110*/  S2R R2, SR_LANEID ;  /* 0x0000000000027919 */ /* 0x000e620000000000 */
[----:B------:R-:W-:-:S06]  /*4120*/  ULOP3.LUT UR5, URZ, UR5, URZ, 0x33, !UPT ;  /* 0x00000005ff057292 */ /* 0x000fcc000f8e33ff */
[----:B------:R-:W-:-:S04]  /*4130*/  IMAD.U32 R0, RZ, RZ, UR5 ;  /* 0x00000005ff007e24 */ /* 0x000fc8000f8e00ff */
[----:B------:R2:W4:Y:S02]  /*4140*/  REDUX UR7, R0 ;  /* 0x00000000000773c4 */ /* 0x0005240000000000 */
[----:B------:R1:W-:Y:S01]  /*4150*/  UTCATOMSWS.AND URZ, UR5 ;  /* 0x0000000500ff79e3 */ /* 0x0003e20008000000 */
[----:B--2---:R-:W-:Y:S01]  /*4160*/  LOP3.LUT R0, RZ, UR4, RZ, 0x33, !PT ;  /* 0x00000004ff007c12 */ /* 0x004fe2000f8e33ff */
[----:B------:R-:W-:Y:S02]  /*4170*/  VOTEU.ANY UR4, UPT, PT ;  /* 0x0000000000047886 */ /* 0x000fe400038e0100 */
[----:B------:R-:W-:Y:S02]  /*4180*/  UFLO.U32 UR4, UR4 ;  /* 0x00000004000472bd */ /* 0x000fe400080e0000 */
[----:B------:R-:W2:Y:S04]  /*4190*/  REDUX UR6, R0 ;  /* 0x00000000000673c4 */ /* 0x000ea80000000000 */
[----:B-1----:R-:W-:-:S02]  /*41a0*/  ISETP.EQ.U32.AND P0, PT, R2, UR4, PT ;  /* 0x0000000402007c0c */ /* 0x002fc4000bf02070 */
[----:B----4-:R-:W-:-:S11]  /*41b0*/  MOV R2, UR7 ;  /* 0x0000000700027c02 */ /* 0x010fd60008000f00 */
[----:B------:R1:W-:Y:S01]  /*41c0*/  @P0 ATOMS.AND RZ, [UR8+0x14], R2 ;  /* 0x00001402ffff098c */ /* 0x0003e2000a800008 */
[----:B--2---:R-:W-:-:S05]  /*41d0*/  IMAD.U32 R0, RZ, RZ, UR6 ;  /* 0x00000006ff007e24 */ /* 0x004fca000f8e00ff */
[----:B------:R1:W-:Y:S01]  /*41e0*/  @P0 ATOMS.AND RZ, [UR8+0x18], R0 ;  /* 0x00001800ffff098c */ /* 0x0003e2000a800008 */
[----:B------:R-:W-:Y:S05]  /*41f0*/  BRA `(.L_x_75) ;  /* 0x0000000000147947 */ /* 0x000fea0003800000 */
.L_x_74:
[----:B------:R-:W-:Y:S02]  /*4200*/  MOV R2, 0x4220 ;  /* 0x0000422000027802 */ /* 0x000fe40000000f00 */
[----:B---3-5:R-:W-:Y:S05]  /*4210*/  CALL.REL.NOINC `($__internal_0_$__cuda_sm10x_tcgen05_guardrail_trap_col_being_dealloced_not_returned_by_alloc) ;  /* 0x0000004400607944 */ /* 0x028fea0003c00000 */
[----:B------:R-:W-:Y:S05]  /*4220*/  BRA `(.L_x_75) ;  /* 0x0000000000087947 */ /* 0x000fea0003800000 */
.L_x_73:
[----:B------:R-:W-:Y:S02]  /*4230*/  MOV R2, 0x4250 ;  /* 0x0000425000027802 */ /* 0x000fe40000000f00 */
[----:B---3-5:R-:W-:Y:S05]  /*4240*/  CALL.REL.NOINC `($__internal_2_$__cuda_sm10x_tcgen05_guardrail_trap_unallocated_columns_being_dealloced) ;  /* 0x00000044006c7944 */ /* 0x028fea0003c00000 */
.L_x_75:
[----:B------:R-:W-:Y:S01]  /*4250*/  NOP ;  /* 0x0000000000007918 */ /* 0x000fe20000000000 */
[----:B------:R-:W-:Y:S05]  /*4260*/  EXIT ;  /* 0x000000000000794d */ /* 0x000fea0003800000 */
.L_x_57:
[----:B------:R-:W-:-:S09]  /*4270*/  UISETP.NE.OR UP0, UPT, UR18, 0x3, !UP3 ;  /* 0x000000031200788c */ /* 0x000fd2000df05670 */
[----:B------:R-:W-:Y:S05]  /*4280*/  BRA.U UP0, `(.L_x_76) ;  /* 0x0000001100247547 */ /* 0x000fea000b800000 */
[----:B------:R-:W2:Y:S01]  /*4290*/  LDCU.64 UR4, c[0x0][0x888] ;  /* 0x00011100ff0477ac */ /* 0x000ea20008000a00 */
[----:B------:R-:W3:Y:S01]  /*42a0*/  LDC.64 R12, c[0x0][0x348] ;  /* 0x0000d200ff0c7b82 */ /* 0x000ee20000000a00 */
[----:B------:R-:W-:Y:S02]  /*42b0*/  HFMA2 R9, -RZ, RZ, 0, 0 ;  /* 0x00000000ff097431 */ /* 0x000fe400000001ff */
[----:B------:R-:W-:Y:S01]  /*42c0*/  IMAD.MOV.U32 R11, RZ, RZ, 0x1 ;  /* 0x00000001ff0b7424 */ /* 0x000fe200078e00ff */
[----:B------:R-:W4:Y:S01]  /*42d0*/  LDCU UR37, c[0x0][0x370] ;  /* 0x00006e00ff2577ac */ /* 0x000f220008000800 */
[----:B------:R-:W-:Y:S01]  /*42e0*/  IMAD.MOV.U32 R10, RZ, RZ, RZ ;  /* 0x000000ffff0a7224 */ /* 0x000fe200078e00ff */
[----:B------:R-:W-:Y:S01]  /*42f0*/  MOV R3, 0x2000 ;  /* 0x0000200000037802 */ /* 0x000fe20000000f00 */
[----:B------:R-:W4:Y:S01]  /*4300*/  LDCU.128 UR32, c[0x0][0xb10] ;  /* 0x00016200ff2077ac */ /* 0x000f220008000c00 */
[----:B------:R-:W1:Y:S01]  /*4310*/  LDCU UR29, c[0x0][0x374] ;  /* 0x00006e80ff1d77ac */ /* 0x000e620008000800 */
[----:B------:R-:W1:Y:S01]  /*4320*/  LDCU.64 UR30, c[0x0][0x890] ;  /* 0x00011200ff1e77ac */ /* 0x000e620008000a00 */
[----:B--2---:R-:W-:Y:S01]  /*4330*/  UISETP.NE.U32.AND UP0, UPT, UR4, URZ, UPT ;  /* 0x000000ff0400728c */ /* 0x004fe2000bf05070 */
[----:B------:R-:W2:Y:S01]  /*4340*/  LDCU UR15, c[0x0][0xb0c] ;  /* 0x00016180ff0f77ac */ /* 0x000ea20008000800 */
[----:B------:R-:W3:Y:S01]  /*4350*/  LDCU UR41, c[0x0][0xb20] ;  /* 0x00016400ff2977ac */ /* 0x000ee20008000800 */
[----:B------:R-:W3:Y:S01]  /*4360*/  LDCU UR4, c[0x0][0xb30] ;  /* 0x00016600ff0477ac */ /* 0x000ee20008000800 */
[----:B----4-:R-:W-:-:S02]  /*4370*/  UIMAD.WIDE.U32 UR6, UR37, UR32, URZ ;  /* 0x00000020250672a5 */ /* 0x010fc4000f8e00ff */
[----:B-1----:R-:W-:Y:S02]  /*4380*/  UIMAD.WIDE.U32 UR8, UR29, UR35, URZ ;  /* 0x000000231d0872a5 */ /* 0x002fe4000f8e00ff */
[----:B------:R-:W-:Y:S02]  /*4390*/  USEL UR40, URZ, 0x1, UP5 ;  /* 0x00000001ff287887 */ /* 0x000fe4000a800000 */
[----:B------:R-:W-:Y:S02]  /*43a0*/  UISETP.NE.U32.AND UP6, UPT, UR30, URZ, UPT ;  /* 0x000000ff1e00728c */ /* 0x000fe4000bfc5070 */
[----:B------:R-:W-:Y:S01]  /*43b0*/  UISETP.NE.AND.EX UP5, UPT, UR5, URZ, UPT, UP0 ;  /* 0x000000ff0500728c */ /* 0x000fe2000bfa5300 */
[----:B------:R-:W-:Y:S01]  /*43c0*/  UMOV UR24, 0x400 ;  /* 0x0000040000187882 */ /* 0x000fe20000000000 */
[----:B------:R-:W-:Y:S01]  /*43d0*/  UISETP.NE.AND UP0, UPT, UR42, 0x1, UPT ;  /* 0x000000012a00788c */ /* 0x000fe2000bf05270 */
[----:B------:R-:W-:Y:S01]  /*43e0*/  UMOV UR6, UR7 ;  /* 0x0000000700067c82 */ /* 0x000fe20008000000 */
[----:B------:R-:W-:Y:S01]  /*43f0*/  UMOV UR38, UR9 ;  /* 0x0000000900267c82 */ /* 0x000fe20008000000 */
[----:B--2---:R-:W-:Y:S01]  /*4400*/  UISETP.NE.AND UP0, UPT, UR15, 0x1, UPT ;  /* 0x000000010f00788c */ /* 0x004fe2000bf05270 */
[----:B------:R-:W-:Y:S01]  /*4410*/  UMOV UR25, URZ ;  /* 0x000000ff00197c82 */ /* 0x000fe20008000000 */
[----:B------:R-:W-:-:S02]  /*4420*/  UPLOP3.LUT UP4, UPT, UPT, UPT, UPT, 0x40, 0x4 ;  /* 0x000000000004789c */ /* 0x000fc40003f8e870 */
[----:B------:R-:W-:Y:S01]  /*4430*/  UISETP.GE.AND UP2, UPT, UR42, 0x1, UPT ;  /* 0x000000012a00788c */ /* 0x000fe2000bf46270 */
[----:B------:R-:W1:Y:S01]  /*4440*/  LDCU.64 UR16, c[0x0][0xb28] ;  /* 0x00016500ff1077ac */ /* 0x000e620008000a00 */
[----:B------:R-:W-:Y:S02]  /*4450*/  ULEA UR24, UR54, UR24, 0x18 ;  /* 0x0000001836187291 */ /* 0x000fe4000f8ec0ff */
[----:B------:R-:W-:Y:S02]  /*4460*/  UISETP.NE.AND.EX UP6, UPT, UR31, URZ, UPT, UP6 ;  /* 0x000000ff1f00728c */ /* 0x000fe4000bfc5360 */
[----:B------:R-:W-:Y:S02]  /*4470*/  USHF.R.U32.HI UR39, URZ, UR33, UR6 ;  /* 0x00000021ff277299 */ /* 0x000fe40008011606 */
[----:B---3--:R-:W-:Y:S02]  /*4480*/  USHF.R.U32.HI UR38, URZ, UR41, UR38 ;  /* 0x00000029ff267299 */ /* 0x008fe40008011626 */
[----:B------:R-:W-:-:S02]  /*4490*/  UISETP.NE.AND UP0, UPT, UR34, 0x1, UPT ;  /* 0x000000012200788c */ /* 0x000fc4000bf05270 */
[----:B------:R-:W-:-:S11]  /*44a0*/  UISETP.NE.AND UP3, UPT, UR4, 0x1, UPT ;  /* 0x000000010400788c */ /* 0x000fd6000bf65270 */
.L_x_85:
[C---:B------:R-:W-:Y:S02]  /*44b0*/  LEA R8, R10.reuse, UR24, 0x3 ;  /* 0x000000180a087c11 */ /* 0x040fe4000f8e18ff */
[----:B------:R-:W-:Y:S02]  /*44c0*/  SHF.L.U32 R0, R9, 0x1f, RZ ;  /* 0x0000001f09007819 */ /* 0x000fe400000006ff */
[----:B------:R-:W-:Y:S02]  /*44d0*/  LEA R4, R10, UR24, 0x4 ;  /* 0x000000180a047c11 */ /* 0x000fe4000f8e20ff */
[----:B--2---:R-:W2:Y:S02]  /*44e0*/  SYNCS.PHASECHK.TRANS64.TRYWAIT P0, [R8+URZ+0xa0], R0 ;  /* 0x0000a000080075a7 */ /* 0x004ea400080011ff */
[----:B--2---:R-:W-:Y:S05]  /*44f0*/  @!P0 BRA `(.L_x_77) ;  /* 0x0000003c00cc8947 */ /* 0x004fea0003800000 */
.L_x_155:
[----:B------:R-:W3:Y:S01]  /*4500*/  LDS.128 R4, [R4+0x130] ;  /* 0x0001300004047984 */ /* 0x000ee20000000c00 */
[----:B------:R-:W-:Y:S01]  /*4510*/  UISETP.GE.AND UP0, UPT, UR42, 0x1, UPT ;  /* 0x000000012a00788c */ /* 0x000fe2000bf06270 */
[----:B------:R-:W-:Y:S01]  /*4520*/  @!PT LDS RZ, [RZ] ;  /* 0x00000000fffff984 */ /* 0x000fe20000000800 */
[----:B------:R-:W-:Y:S01]  /*4530*/  @!PT LDS RZ, [RZ] ;  /* 0x00000000fffff984 */ /* 0x000fe20000000800 */
[----:B------:R-:W-:Y:S01]  /*4540*/  @!PT LDS RZ, [RZ] ;  /* 0x00000000fffff984 */ /* 0x000fe20000000800 */
[----:B------:R-:W-:Y:S01]  /*4550*/  @!PT LDS RZ, [RZ] ;  /* 0x00000000fffff984 */ /* 0x000fe20000000800 */
[----:B------:R4:W-:Y:S06]  /*4560*/  MEMBAR.ALL.CTA ;  /* 0x0000000000007992 */ /* 0x0009ec0000008000 */
[----:B----4-:R-:W4:Y:S01]  /*4570*/  FENCE.VIEW.ASYNC.S ;  /* 0x00000000000073c6 */ /* 0x010f220000000000 */
[----:B---3--:R-:W-:Y:S11]  /*4580*/  LOP3.LUT P0, RZ, R6, 0x1, RZ, 0xc0, !PT ;  /* 0x0000000106ff7812 */ /* 0x008ff6000780c0ff */
[----:B------:R-:W-:Y:S02]  /*4590*/  @!UPT UIADD3 URZ, UPT, UPT, URZ, URZ, URZ ;  /* 0x000000fffffff290 */ /* 0x000fe4000fffe0ff */
[----:B----4-:R-:W-:Y:S01]  /*45a0*/  VOTEU.ANY UP2, P0 ;  /* 0x0000000000ff7886 */ /* 0x010fe20000040100 */
[----:B------:R-:W-:Y:S11]  /*45b0*/  PLOP3.LUT P0, PT, PT, PT, UP2, 0x80, 0x8 ;  /* 0x000000000008781c */ /* 0x000ff60003f0f028 */
[----:B------:R-:W-:Y:S02]  /*45c0*/  @!UPT UIADD3 URZ, UPT, UPT, URZ, URZ, URZ ;  /* 0x000000fffffff290 */ /* 0x000fe4000fffe0ff */
[----:B--2---:R-:W-:Y:S02]  /*45d0*/  @P0 SHF.R.U32.HI R0, RZ, 0x10, R5 ;  /* 0x00000010ff000819 */ /* 0x004fe40000011605 */
[----:B------:R-:W-:Y:S02]  /*45e0*/  @P0 MOV R2, R4 ;  /* 0x0000000400020202 */ /* 0x000fe40000000f00 */
[----:B------:R-:W-:Y:S01]  /*45f0*/  @P0 R2UR UR4, R0 ;  /* 0x00000000000402ca */ /* 0x000fe200000e0000 */
[----:B------:R-:W-:Y:S01]  /*4600*/  VIADD R0, R8, 0xb0 ;  /* 0x000000b008007836 */ /* 0x000fe20000000000 */
[----:B------:R-:W-:Y:S02]  /*4610*/  @P0 LOP3.LUT R4, R5, 0xffff, RZ, 0xc0, !PT ;  /* 0x0000ffff05040812 */ /* 0x000fe400078ec0ff */
[----:B------:R-:W-:Y:S02]  /*4620*/  @P0 R2UR UR6, R2 ;  /* 0x00000000020602ca */ /* 0x000fe400000e0000 */
[----:B------:R-:W-:Y:S02]  /*4630*/  PRMT R0, RZ, 0x654, R0 ;  /* 0x00000654ff007816 */ /* 0x000fe40000000000 */
[----:B------:R-:W-:Y:S02]  /*4640*/  @P0 R2UR UR5, R4 ;  /* 0x00000000040502ca */ /* 0x000fe400000e0000 */
[----:B------:R2:W-:Y:S03]  /*4650*/  SYNCS.ARRIVE.TRANS64.RED.A1T0 RZ, [R0+URZ], RZ ;  /* 0x000000ff00ff79a7 */ /* 0x0005e600081004ff */
[----:B------:R-:W-:Y:S04]  /*4660*/  @UP2 UMOV UR28, UR4 ;  /* 0x00000004001c2c82 */ /* 0x000fe80008000000 */
[----:B------:R-:W-:Y:S04]  /*4670*/  @UP2 UMOV UR14, UR6 ;  /* 0x00000006000e2c82 */ /* 0x000fe80008000000 */
[----:B------:R-:W-:Y:S01]  /*4680*/  @UP2 UMOV UR13, UR5 ;  /* 0x00000005000d2c82 */ /* 0x000fe20008000000 */
[----:B------:R-:W-:Y:S05]  /*4690*/  BRA.U !UP0, `(.L_x_78) ;  /* 0x0000000108c07547 */ /* 0x000fea000b800000 */
[----:B------:R-:W-:Y:S02]  /*46a0*/  UIMAD.WIDE.U32 UR8, UR13, UR35, URZ ;  /* 0x000000230d0872a5 */ /* 0x000fe4000f8e00ff */
[----:B------:R-:W-:Y:S02]  /*46b0*/  UP2UR UR12, UPR, URZ, 0x4 ;  /* 0x00000004ff0c7883 */ /* 0x000fe40008000000 */
[----:B------:R-:W-:Y:S02]  /*46c0*/  UISETP.NE.AND UP2, UPT, UR34, 0x1, UPT ;  /* 0x000000012200788c */ /* 0x000fe4000bf45270 */
[----:B------:R-:W-:Y:S02]  /*46d0*/  UIMAD.WIDE.U32 UR10, UR14, UR32, URZ ;  /* 0x000000200e0a72a5 */ /* 0x000fe4000f8e00ff */
[----:B------:R-:W-:Y:S02]  /*46e0*/  USEL UR4, UR29, UR38, !UP2 ;  /* 0x000000261d047287 */ /* 0x000fe4000d000000 */
[----:B------:R-:W-:Y:S02]  /*46f0*/  UISETP.NE.AND UP0, UPT, UR15, 0x1, UPT ;  /* 0x000000010f00788c */ /* 0x000fe4000bf05270 */
[----:B------:R-:W-:Y:S02]  /*4700*/  UP2UR UR22, UPR, URZ, 0x2 ;  /* 0x00000002ff167883 */ /* 0x000fe40008000000 */
[----:B------:R-:W-:Y:S02]  /*4710*/  UISETP.NE.AND UP1, UPT, UR42, 0x1, UPT ;  /* 0x000000012a00788c */ /* 0x000fe4000bf25270 */
[----:B-1----:R-:W-:Y:S02]  /*4720*/  UIMAD.WIDE.U32 UR18, UR4, UR16, URZ ;  /* 0x00000010041272a5 */ /* 0x002fe4000f8e00ff */
[----:B------:R-:W-:Y:S01]  /*4730*/  USEL UR7, UR37, UR39, !UP0 ;  /* 0x0000002725077287 */ /* 0x000fe2000c000000 */
[----:B------:R-:W-:Y:S02]  /*4740*/  UMOV UR5, UR9 ;  /* 0x0000000900057c82 */ /* 0x000fe40008000000 */
[----:B------:R-:W-:Y:S02]  /*4750*/  USHF.R.U32.HI UR6, URZ, UR41, UR5 ;  /* 0x00000029ff067299 */ /* 0x000fe40008011605 */
[----:B------:R-:W-:Y:S02]  /*4760*/  UIMAD.WIDE.U32 UR20, UR7, UR16, URZ ;  /* 0x00000010071472a5 */ /* 0x000fe4000f8e00ff */
[----:B------:R-:W-:Y:S02]  /*4770*/  USEL UR6, UR13, UR6, !UP2 ;  /* 0x000000060d067287 */ /* 0x000fe4000d000000 */
[----:B------:R-:W-:Y:S01]  /*4780*/  UISETP.NE.AND UP2, UPT, UR12, URZ, UPT ;  /* 0x000000ff0c00728c */ /* 0x000fe2000bf45270 */
[----:B------:R-:W-:Y:S01]  /*4790*/  UMOV UR5, UR11 ;  /* 0x0000000b00057c82 */ /* 0x000fe20008000000 */
[----:B------:R-:W-:Y:S02]  /*47a0*/  UIMAD.WIDE.U32 UR10, UR6, UR16, URZ ;  /* 0x00000010060a72a5 */ /* 0x000fe4000f8e00ff */
[----:B------:R-:W-:Y:S03]  /*47b0*/  USHF.R.U32.HI UR8, URZ, UR33, UR5 ;  /* 0x00000021ff087299 */ /* 0x000fe60008011605 */
[----:B------:R-:W-:Y:S02]  /*47c0*/  UMOV UR5, UR19 ;  /* 0x0000001300057c82 */ /* 0x000fe40008000000 */
[----:B------:R-:W-:Y:S03]  /*47d0*/  @UP1 USHF.R.U32.HI UR4, URZ, UR17, UR5 ;  /* 0x00000011ff041299 */ /* 0x000fe60008011605 */
[----:B------:R-:W-:Y:S01]  /*47e0*/  UMOV UR5, UR21 ;  /* 0x0000001500057c82 */ /* 0x000fe20008000000 */
[----:B------:R-:W-:Y:S02]  /*47f0*/  UIMAD UR4, UR42, UR4, URZ ;  /* 0x000000042a0472a4 */ /* 0x000fe4000f8e02ff */
[----:B------:R-:W-:Y:S02]  /*4800*/  @UP1 USHF.R.U32.HI UR7, URZ, UR17, UR5 ;  /* 0x00000011ff071299 */ /* 0x000fe40008011605 */
[----:B------:R-:W-:Y:S02]  /*4810*/  USEL UR5, UR14, UR8, !UP0 ;  /* 0x000000080e057287 */ /* 0x000fe4000c000000 */
[----:B------:R-:W-:Y:S02]  /*4820*/  UIMAD UR8, UR42, UR7, URZ ;  /* 0x000000072a0872a4 */ /* 0x000fe4000f8e02ff */
[----:B------:R-:W-:Y:S03]  /*4830*/  UISETP.GE.AND UP0, UPT, UR6, UR4, UPT ;  /* 0x000000040600728c */ /* 0x000fe6000bf06270 */
[----:B------:R-:W-:Y:S01]  /*4840*/  UMOV UR4, UR11 ;  /* 0x0000000b00047c82 */ /* 0x000fe20008000000 */
[----:B------:R-:W-:Y:S02]  /*4850*/  UISETP.GE.OR UP0, UPT, UR5, UR8, UP0 ;  /* 0x000000080500728c */ /* 0x000fe40008706670 */
[----:B------:R-:W-:Y:S02]  /*4860*/  USHF.R.U32.HI UR4, URZ, UR17, UR4 ;  /* 0x00000011ff047299 */ /* 0x000fe40008011604 */
[----:B------:R-:W-:Y:S02]  /*4870*/  UIMAD.WIDE.U32 UR8, UR5, UR16, URZ ;  /* 0x00000010050872a5 */ /* 0x000fe4000f8e00ff */
[----:B------:R-:W-:Y:S04]  /*4880*/  USEL UR10, UR6, UR4, !UP1 ;  /* 0x00000004060a7287 */ /* 0x000fe8000c800000 */
[----:B------:R-:W-:Y:S01]  /*4890*/  UIADD3 UR11, UPT, UPT, -UR10, URZ, URZ ;  /* 0x000000ff0a0b7290 */ /* 0x000fe2000fffe1ff */
[----:B------:R-:W-:Y:S02]  /*48a0*/  @!UP0 UMOV UR4, UR9 ;  /* 0x0000000900048c82 */ /* 0x000fe40008000000 */
[----:B------:R-:W-:Y:S02]  /*48b0*/  @!UP0 USHF.R.U32.HI UR4, URZ, UR17, UR4 ;  /* 0x00000011ff048299 */ /* 0x000fe40008011604 */
[----:B------:R-:W-:Y:S02]  /*48c0*/  UIMAD UR8, UR42, UR11, UR6 ;  /* 0x0000000b2a0872a4 */ /* 0x000fe4000f8e0206 */
[----:B------:R-:W-:Y:S02]  /*48d0*/  @!UP0 USEL UR4, UR5, UR4, !UP1 ;  /* 0x0000000405048287 */ /* 0x000fe4000c800000 */
[----:B------:R-:W-:Y:S02]  /*48e0*/  UISETP.NE.AND UP1, UPT, UR22, URZ, UPT ;  /* 0x000000ff1600728c */ /* 0x000fe4000bf25270 */
[----:B------:R-:W-:Y:S02]  /*48f0*/  @!UP0 UIMAD UR8, UR7, UR8, UR4 ;  /* 0x00000008070882a4 */ /* 0x000fe4000f8e0204 */
[----:B------:R-:W-:Y:S02]  /*4900*/  @!UP0 UIADD3 UR9, UPT, UPT, UR10, -UR4, URZ ;  /* 0x800000040a098290 */ /* 0x000fe4000fffe0ff */
[----:B------:R-:W-:Y:S02]  /*4910*/  UIADD3 UR4, UPT, UPT, -UR5, URZ, URZ ;  /* 0x000000ff05047290 */ /* 0x000fe4000fffe1ff */
[----:B------:R-:W-:Y:S02]  /*4920*/  UIADD3 UR7, UPT, UPT, -UR6, URZ, URZ ;  /* 0x000000ff06077290 */ /* 0x000fe4000fffe1ff */
[----:B------:R-:W-:Y:S02]  /*4930*/  @!UP0 UIMAD UR6, UR9, UR42, UR5 ;  /* 0x0000002a090682a4 */ /* 0x000fe4000f8e0205 */
[----:B------:R-:W-:Y:S02]  /*4940*/  UIMAD UR14, UR15, UR4, UR14 ;  /* 0x000000040f0e72a4 */ /* 0x000fe4000f8e020e */
[----:B------:R-:W-:Y:S01]  /*4950*/  UIMAD UR13, UR34, UR7, UR13 ;  /* 0x00000007220d72a4 */ /* 0x000fe2000f8e020d */
[----:B------:R-:W-:Y:S02]  /*4960*/  @!UP0 UMOV UR5, UR8 ;  /* 0x0000000800058c82 */ /* 0x000fe40008000000 */
[----:B------:R-:W-:Y:S02]  /*4970*/  UIMAD UR14, UR5, UR15, UR14 ;  /* 0x0000000f050e72a4 */ /* 0x000fe4000f8e020e */
[----:B------:R-:W-:Y:S11]  /*4980*/  UIMAD UR13, UR6, UR34, UR13 ;  /* 0x00000022060d72a4 */ /* 0x000ff6000f8e020d */
[----:B------:R-:W-:Y:S01]  /*4990*/  @!UPT UIADD3 URZ, UPT, UPT, URZ, URZ, URZ ;  /* 0x000000fffffff290 */ /* 0x000fe2000fffe0ff */
.L_x_78:
[----:B------:R-:W3:Y:S01]  /*49a0*/  @!UP3 LDCU.128 UR20, c[0x0][0xb10] ;  /* 0x00016200ff14b7ac */ /* 0x000ee20008000c00 */
[----:B------:R-:W-:Y:S04]  /*49b0*/  ISETP.NE.U32.AND P0, PT, RZ, UR30, PT ;  /* 0x0000001eff007c0c */ /* 0x000fe8000bf05070 */
[----:B------:R-:W-:Y:S01]  /*49c0*/  ISETP.NE.AND.EX P0, PT, RZ, UR31, PT, P0 ;  /* 0x0000001fff007c0c */ /* 0x000fe2000bf05300 */
[----:B------:R-:W4:Y:S01]  /*49d0*/  @!UP3 LDCU UR5, c[0x0][0xb0c] ;  /* 0x00016180ff05b7ac */ /* 0x000f220008000800 */
[----:B------:R-:W-:Y:S02]  /*49e0*/  USHF.L.U32 UR11, UR26, 0x6, URZ ;  /* 0x000000061a0b7899 */ /* 0x000fe400080006ff */
[----:B------:R-:W-:Y:S02]  /*49f0*/  USHF.L.U32 UR10, UR27, 0x6, URZ ;  /* 0x000000061b0a7899 */ /* 0x000fe400080006ff */
[----:B---3--:R-:W-:Y:S07]  /*4a00*/  UIMAD.WIDE.U32 UR6, UR14, UR20, URZ ;  /* 0x000000140e0672a5 */ /* 0x008fee000f8e00ff */
[----:B------:R-:W-:Y:S01]  /*4a10*/  @!UP3 UMOV UR4, UR7 ;  /* 0x000000070004bc82 */ /* 0x000fe20008000000 */
[----:B----4-:R-:W-:Y:S02]  /*4a20*/  @!UP3 UISETP.NE.AND UP0, UPT, UR5, 0x1, UPT ;  /* 0x000000010500b88c */ /* 0x010fe4000bf05270 */
[----:B------:R-:W-:Y:S02]  /*4a30*/  @!UP3 USHF.R.U32.HI UR4, URZ, UR21, UR4 ;  /* 0x00000015ff04b299 */ /* 0x000fe40008011604 */
[----:B------:R-:W-:Y:S02]  /*4a40*/  UIMAD.WIDE.U32 UR6, UR13, UR23, URZ ;  /* 0x000000170d0672a5 */ /* 0x000fe4000f8e00ff */
[----:B------:R-:W-:Y:S02]  /*4a50*/  @!UP3 USEL UR8, UR14, UR4, !UP0 ;  /* 0x000000040e08b287 */ /* 0x000fe4000c000000 */
[----:B------:R-:W-:Y:S03]  /*4a60*/  @!UP3 UISETP.NE.AND UP0, UPT, UR22, 0x1, UPT ;  /* 0x000000011600b88c */ /* 0x000fe6000bf05270 */
[----:B------:R-:W-:Y:S02]  /*4a70*/  @!UP3 UMOV UR6, UR7 ;  /* 0x000000070006bc82 */ /* 0x000fe40008000000 */
[----:B------:R-:W3:Y:S02]  /*4a80*/  @!UP3 LDCU UR4, c[0x0][0xb20] ;  /* 0x00016400ff04b7ac */ /* 0x000ee40008000800 */
[----:B---3--:R-:W-:Y:S04]  /*4a90*/  @!UP3 USHF.R.U32.HI UR6, URZ, UR4, UR6 ;  /* 0x00000004ff06b299 */ /* 0x008fe80008011606 */
[----:B------:R-:W-:Y:S04]  /*4aa0*/  @!UP3 USEL UR6, UR13, UR6, !UP0 ;  /* 0x000000060d06b287 */ /* 0x000fe8000c000000 */
[----:B------:R-:W-:Y:S02]  /*4ab0*/  @!UP3 UIADD3 UR4, UPT, UPT, -UR8, UR6, URZ ;  /* 0x000000060804b290 */ /* 0x000fe4000fffe1ff */
[----:B------:R-:W-:Y:S02]  /*4ac0*/  @!UP3 UIADD3 UR6, UPT, UPT, UR8, -UR6, URZ ;  /* 0x800000060806b290 */ /* 0x000fe4000fffe0ff */
[----:B------:R-:W-:Y:S02]  /*4ad0*/  @!UP3 UIMAD UR14, UR4, UR5, UR14 ;  /* 0x00000005040eb2a4 */ /* 0x000fe4000f8e020e */
[----:B------:R-:W-:Y:S01]  /*4ae0*/  @!UP3 UIMAD UR13, UR6, UR22, UR13 ;  /* 0x00000016060db2a4 */ /* 0x000fe2000f8e020d */
[----:B------:R-:W-:Y:S11]  /*4af0*/  BRA.U UP4, `(.L_x_79) ;  /* 0x0000000104107547 */ /* 0x000ff6000b800000 */
[----:B------:R-:W-:Y:S04]  /*4b00*/  MOV R2, UR40 ;  /* 0x0000002800027c02 */ /* 0x000fe80008000f00 */
[----:B------:R-:W-:Y:S04]  /*4b10*/  SHF.L.U32 R2, R2, 0x1f, RZ ;  /* 0x0000001f02027819 */ /* 0x000fe800000006ff */
[----:B------:R-:W3:Y:S02]  /*4b20*/  SYNCS.PHASECHK.TRANS64.TRYWAIT P1, [UR24+0x98], R2 ;  /* 0x00009802ff0075a7 */ /* 0x000ee40008021118 */
[----:B---3--:R-:W-:Y:S05]  /*4b30*/  @!P1 BRA `(.L_x_80) ;  /* 0x0000003800509947 */ /* 0x008fea0003800000 */
.L_x_79:
[----:B------:R-:W-:Y:S05]  /*4b40*/  BRA.U !UP6, `(.L_x_81) ;  /* 0x000000010e387547 */ /* 0x000fea000b800000 */
[----:B------:R-:W-:Y:S01]  /*4b50*/  UPLOP3.LUT UP1, UPT, UPT, UPT, UP5, 0x80, 0x8 ;  /* 0x000000000008789c */ /* 0x000fe20003f2f050 */
[----:B--2---:R-:W-:Y:S01]  /*4b60*/  HFMA2 R0, -RZ, RZ, 0, 5.9604644775390625e-08 ;  /* 0x00000001ff007431 */ /* 0x004fe200000001ff */
[----:B------:R-:W2:Y:S01]  /*4b70*/  LDCU.64 UR8, c[0x0][0x358] ;  /* 0x00006b00ff0877ac */ /* 0x000ea20008000a00 */
[----:B------:R-:W-:Y:S03]  /*4b80*/  IMAD.MOV.U32 R53, RZ, RZ, 0x1 ;  /* 0x00000001ff357424 */ /* 0x000fe600078e00ff */
[----:B------:R-:W-:Y:S05]  /*4b90*/  PLOP3.LUT P1, PT, PT, PT, UP1, 0x80, 0x8 ;  /* 0x000000000008781c */ /* 0x000fea0003f2f018 */
[----:B------:R-:W3:Y:S01]  /*4ba0*/  @UP1 LDCU.64 UR4, c[0x0][0x888] ;  /* 0x00011100ff0417ac */ /* 0x000ee20008000a00 */
[----:B------:R-:W-:Y:S07]  /*4bb0*/  @UP1 UIMAD UR6, UR36, UR30, URZ ;  /* 0x0000001e240612a4 */ /* 0x000fee000f8e02ff */
[----:B------:R-:W-:Y:S01]  /*4bc0*/  @!P1 PRMT R53, R0, 0x7610, R53 ;  /* 0x0000761000359816 */ /* 0x000fe20000000035 */
[----:B---3--:R-:W-:Y:S06]  /*4bd0*/  @UP1 UIMAD.WIDE UR4, UR6, 0x4, UR4 ;  /* 0x00000004060418a5 */ /* 0x008fec000f8e0204 */
[----:B-----5:R-:W-:Y:S01]  /*4be0*/  IMAD.U32 R26, RZ, RZ, UR4 ;  /* 0x00000004ff1a7e24 */ /* 0x020fe2000f8e00ff */
[----:B------:R-:W-:Y:S04]  /*4bf0*/  MOV R27, UR5 ;  /* 0x00000005001b7c02 */ /* 0x000fe80008000f00 */
[----:B------:R-:W3:Y:S01]  /*4c00*/  @!UP1 LDCU UR4, c[0x0][0x880] ;  /* 0x00011000ff0497ac */ /* 0x000ee20008000800 */
[----:B--2---:R4:W5:Y:S02]  /*4c10*/  @P1 LDG.E R26, desc[UR8][R26.64] ;  /* 0x000000081a1a1981 */ /* 0x004964000c1e1900 */
[----:B---34-:R-:W-:Y:S07]  /*4c20*/  @!P1 IMAD.U32 R26, RZ, RZ, UR4 ;  /* 0x00000004ff1a9e24 */ /* 0x018fee000f8e00ff */
.L_x_81:
[----:B-----5:R-:W-:Y:S01]  /*4c30*/  @!P0 FSETP.EQ.AND P2, PT, R26, RZ, PT ;  /* 0x000000ff1a00820b */ /* 0x020fe20003f42000 */
[----:B------:R-:W-:Y:S01]  /*4c40*/  @!UPT UIADD3 URZ, UPT, UPT, URZ, URZ, URZ ;  /* 0x000000fffffff290 */ /* 0x000fe2000fffe0ff */
[----:B------:R-:W-:Y:S11]  /*4c50*/  @!P0 BRA `(.L_x_82) ;  /* 0x0000000000148947 */ /* 0x000ff60003800000 */
[----:B------:R-:W-:Y:S02]  /*4c60*/  LOP3.LUT P0, RZ, R53, 0xff, RZ, 0xc0, !PT ;  /* 0x000000ff35ff7812 */ /* 0x000fe4000780c0ff */
[----:B------:R-:W-:Y:S04]  /*4c70*/  PLOP3.LUT P2, PT, PT, PT, UP1, 0x80, 0x8 ;  /* 0x000000000008781c */ /* 0x000fe80003f4f018 */
[----:B------:R-:W-:Y:S07]  /*4c80*/  PLOP3.LUT P2, PT, P2, PT, PT, 0x8, 0x80 ;  /* 0x000000000080781c */ /* 0x000fee000174e170 */
[----:B------:R-:W-:Y:S11]  /*4c90*/  @P0 FSETP.EQ.AND P2, PT, R26, RZ, PT ;  /* 0x000000ff1a00020b */ /* 0x000ff60003f42000 */
[----:B------:R-:W-:Y:S02]  /*4ca0*/  @!UPT UIADD3 URZ, UPT, UPT, URZ, URZ, URZ ;  /* 0x000000fffffff290 */ /* 0x000fe4000fffe0ff */
.L_x_82:
[----:B------:R-:W-:Y:S01]  /*4cb0*/  ULEA UR4, UR25, UR24, 0x3 ;  /* 0x0000001819047291 */ /* 0x000fe2000f8e18ff */
[----:B--2---:R-:W-:Y:S02]  /*4cc0*/  SHF.L.U32 R2, R11, 0x1f, RZ ;  /* 0x0000001f0b027819 */ /* 0x004fe400000006ff */
[----:B------:R-:W-:Y:S04]  /*4cd0*/  ELECT P1, URZ, PT ;  /* 0x0000000000ff782f */ /* 0x000fe80003820000 */
[----:B------:R-:W-:Y:S02]  /*4ce0*/  PLOP3.LUT P1, PT, P2, P1, PT, 0xf2, 0x2f ;  /* 0x00000000002f781c */ /* 0x000fe40001723e72 */
[----:B------:R-:W2:Y:S02]  /*4cf0*/  SYNCS.PHASECHK.TRANS64.TRYWAIT P0, [UR4+0x78], R2 ;  /* 0x00007802ff0075a7 */ /* 0x000ea40008001104 */
[----:B--2---:R-:W-:Y:S09]  /*4d00*/  @!P0 BRA `(.L_x_83) ;  /* 0x0000003400f48947 */ /* 0x004ff20003800000 */
.L_x_158:
[----:B------:R-:W-:Y:S01]  /*4d10*/  VOTEU.ALL UP0, P1 ;  /* 0x0000000000ff7886 */ /* 0x000fe20000800000 */
[----:B--2---:R-:W-:Y:S01]  /*4d20*/  @!P1 IADD3 R2, P0, PT, R12, 0x580, RZ ;  /* 0x000005800c029810 */ /* 0x004fe20007f1e0ff */
[----:B------:R-:W-:Y:S01]  /*4d30*/  UIADD3 UR9, UPT, UPT, UR4, 0x60, URZ ;  /* 0x0000006004097890 */ /* 0x000fe2000fffe0ff */
[----:B------:R-:W-:Y:S01]  /*4d40*/  VIADD R10, R10, 0x1 ;  /* 0x000000010a0a7836 */ /* 0x000fe20000000000 */
[----:B------:R-:W-:Y:S01]  /*4d50*/  UMOV UR22, 0x0 ;  /* 0x0000000000167882 */ /* 0x000fe20000000000 */
[----:B------:R-:W-:Y:S01]  /*4d60*/  @!UP0 ULEA UR5, UR25, UR24, 0xd ;  /* 0x0000001819058291 */ /* 0x000fe2000f8e68ff */
[----:B------:R-:W-:Y:S01]  /*4d70*/  @!P1 IMAD.X R0, RZ, RZ, R13, P0 ;  /* 0x000000ffff009224 */ /* 0x000fe200000e060d */
[----:B------:R-:W-:Y:S01]  /*4d80*/  @!P1 R2UR UR7, R2 ;  /* 0x00000000020792ca */ /* 0x000fe200000e0000 */
[----:B------:R-:W-:Y:S01]  /*4d90*/  @!P1 IMAD.MOV.U32 R2, RZ, RZ, 0x2000 ;  /* 0x00002000ff029424 */ /* 0x000fe200078e00ff */
[----:B------:R-:W-:Y:S02]  /*4da0*/  @!UP0 UIADD3 UR8, UPT, UPT, UR5, 0x400, URZ ;  /* 0x0000040005088890 */ /* 0x000fe4000fffe0ff */
[----:B------:R-:W-:Y:S01]  /*4db0*/  UIADD3 UR5, UPT, UPT, UR25, 0x1, URZ ;  /* 0x0000000119057890 */ /* 0x000fe2000fffe0ff */
[----:B------:R-:W-:Y:S01]  /*4dc0*/  UMOV UR23, 0x10000000 ;  /* 0x1000000000177882 */ /* 0x000fe20000000000 */
[----:B------:R-:W-:Y:S02]  /*4dd0*/  UMOV UR12, UR36 ;  /* 0x00000024000c7c82 */ /* 0x000fe40008000000 */
[----:B------:R-:W-:Y:S04]  /*4de0*/  UISETP.NE.AND UP0, UPT, UR5, 0x3, UPT ;  /* 0x000000030500788c */ /* 0x000fe8000bf05270 */
[----:B------:R-:W-:Y:S01]  /*4df0*/  USEL UR6, UR5, URZ, UP0 ;  /* 0x000000ff05067287 */ /* 0x000fe20008000000 */
[----:B------:R-:W-:Y:S01]  /*4e00*/  @!P1 R2UR UR5, R0 ;  /* 0x00000000000592ca */ /* 0x000fe200000e0000 */
[----:B------:R-:W-:Y:S01]  /*4e10*/  IMAD.U32 R4, RZ, RZ, UR7 ;  /* 0x00000007ff047e24 */ /* 0x000fe2000f8e00ff */
[----:B------:R-:W-:Y:S02]  /*4e20*/  USEL UR20, URZ, 0x1, UP0 ;  /* 0x00000001ff147887 */ /* 0x000fe40008000000 */
[----:B------:R-:W-:Y:S01]  /*4e30*/  VOTEU.ALL UP0, P1 ;  /* 0x0000000000ff7886 */ /* 0x000fe20000800000 */
[----:B------:R-:W-:Y:S01]  /*4e40*/  UPRMT UR7, UR54, 0x654, UR9 ;  /* 0x0000065436077896 */ /* 0x000fe20008000009 */
[----:B------:R-:W-:Y:S02]  /*4e50*/  @!P1 R2UR UR18, R4 ;  /* 0x00000000041292ca */ /* 0x000fe400000e0000 */
[----:B------:R-:W-:Y:S04]  /*4e60*/  LOP3.LUT R11, R11, UR20, RZ, 0x3c, !PT ;  /* 0x000000140b0b7c12 */ /* 0x000fe8000f8e3cff */
[----:B------:R-:W-:Y:S01]  /*4e70*/  SHF.L.U32 R0, R11, 0x1f, RZ ;  /* 0x0000001f0b007819 */ /* 0x000fe200000006ff */
[----:B------:R-:W-:Y:S01]  /*4e80*/  IMAD.U32 R5, RZ, RZ, UR5 ;  /* 0x00000005ff057e24 */ /* 0x000fe2000f8e00ff */
[----:B------:R-:W-:Y:S04]  /*4e90*/  ULEA UR5, UR6, UR24, 0x3 ;  /* 0x0000001806057291 */ /* 0x000fe8000f8e18ff */
[----:B------:R-:W-:Y:S11]  /*4ea0*/  @!P1 R2UR UR19, R5 ;  /* 0x00000000051392ca */ /* 0x000ff600000e0000 */
[----:B------:R-:W-:Y:S02]  /*4eb0*/  @!UPT UIADD3 URZ, UPT, UPT, URZ, URZ, URZ ;  /* 0x000000fffffff290 */ /* 0x000fe4000fffe0ff */
[----:B------:R2:W-:Y:S01]  /*4ec0*/  @!UP0 UTMALDG.3D [UR8], [UR18], desc[UR22] ;  /* 0x00001608120085b4 */ /* 0x0005e20008011000 */
[----:B------:R2:W-:Y:S01]  /*4ed0*/  @!P1 SYNCS.ARRIVE.TRANS64.RED.A0TR RZ, [UR4+0x60], R2 ;  /* 0x00006002ffff99a7 */ /* 0x0005e20008300404 */
[----:B------:R-:W-:Y:S01]  /*4ee0*/  SYNCS.ARRIVE.TRANS64.RED.A1T0 RZ, [UR7], RZ ;  /* 0x000000ffffff79a7 */ /* 0x000fe20008100407 */
[----:B------:R-:W3:Y:S02]  /*4ef0*/  SYNCS.PHASECHK.TRANS64.TRYWAIT P0, [UR5+0x78], R0 ;  /* 0x00007800ff0075a7 */ /* 0x000ee40008001105 */
[----:B--23--:R-:W-:Y:S05]  /*4f00*/  @!P0 BRA `(.L_x_84) ;  /* 0x00000034008c8947 */ /* 0x00cfea0003800000 */
.L_x_160:
[----:B------:R-:W-:Y:S01]  /*4f10*/  UIADD3 UR9, UPT, UPT, UR5, 0x60, URZ ;  /* 0x0000006005097890 */ /* 0x000fe2000fffe0ff */
[----:B--2---:R-:W-:Y:S01]  /*4f20*/  @!P1 IADD3 R2, P0, PT, R12, 0x580, RZ ;  /* 0x000005800c029810 */ /* 0x004fe20007f1e0ff */
[----:B------:R-:W-:Y:S01]  /*4f30*/  UPLOP3.LUT UP4, UPT, UPT, UPT, UPT, 0x80, 0x8 ;  /* 0x000000000008789c */ /* 0x000fe20003f8f070 */
[----:B------:R-:W-:Y:S01]  /*4f40*/  R2UR UR22, R55 ;  /* 0x00000000371672ca */ /* 0x000fe200000e0000 */
[----:B------:R-:W-:Y:S01]  /*4f50*/  UMOV UR20, 0x0 ;  /* 0x0000000000147882 */ /* 0x000fe20000000000 */
[----:B------:R-:W-:Y:S01]  /*4f60*/  UMOV UR21, 0x10000000 ;  /* 0x1000000000157882 */ /* 0x000fe20000000000 */
[----:B------:R-:W-:Y:S01]  /*4f70*/  UMOV UR12, UR36 ;  /* 0x00000024000c7c82 */ /* 0x000fe20008000000 */
[----:B------:R-:W-:Y:S01]  /*4f80*/  VOTEU.ALL UP0, P1 ;  /* 0x0000000000ff7886 */ /* 0x000fe20000800000 */
[----:B------:R-:W-:Y:S01]  /*4f90*/  @!P1 IMAD.X R0, RZ, RZ, R13, P0 ;  /* 0x000000ffff009224 */ /* 0x000fe200000e060d */
[----:B------:R-:W-:Y:S01]  /*4fa0*/  R2UR UR19, R56 ;  /* 0x00000000381372ca */ /* 0x000fe200000e0000 */
[----:B------:R-:W-:Y:S01]  /*4fb0*/  UMOV UR36, UR28 ;  /* 0x0000001c00247c82 */ /* 0x000fe20008000000 */
[C---:B------:R-:W-:Y:S01]  /*4fc0*/  ISETP.NE.AND P0, PT, R10.reuse, 0x2, PT ;  /* 0x000000020a00780c */ /* 0x040fe20003f05270 */
[----:B------:R-:W-:Y:S02]  /*4fd0*/  @!UP0 ULEA UR4, UR6, UR24, 0xd ;  /* 0x0000001806048291 */ /* 0x000fe4000f8e68ff */
[----:B------:R-:W-:Y:S01]  /*4fe0*/  @!UP0 UIADD3 UR10, UPT, UPT, UR10, 0x20, URZ ;  /* 0x000000200a0a8890 */ /* 0x000fe2000fffe0ff */
[----:B------:R-:W-:Y:S01]  /*4ff0*/  SEL R10, R10, RZ, P0 ;  /* 0x000000ff0a0a7207 */ /* 0x000fe20000000000 */
[----:B------:R-:W-:Y:S02]  /*5000*/  @!UP0 UIADD3 UR8, UPT, UPT, UR4, 0x400, URZ ;  /* 0x0000040004088890 */ /* 0x000fe4000fffe0ff */
[----:B------:R-:W-:Y:S01]  /*5010*/  UIADD3 UR4, UPT, UPT, UR6, 0x1, URZ ;  /* 0x0000000106047890 */ /* 0x000fe2000fffe0ff */
[----:B------:R-:W-:Y:S01]  /*5020*/  @!P1 R2UR UR6, R2 ;  /* 0x00000000020692ca */ /* 0x000fe200000e0000 */
[----:B------:R-:W-:Y:S02]  /*5030*/  UIADD3 UR27, UPT, UPT, UR13, UR22, URZ ;  /* 0x000000160d1b7290 */ /* 0x000fe4000fffe0ff */
[----:B------:R-:W-:Y:S02]  /*5040*/  UISETP.NE.AND UP0, UPT, UR4, 0x3, UPT ;  /* 0x000000030400788c */ /* 0x000fe4000bf05270 */
[----:B------:R-:W-:Y:S02]  /*5050*/  UIADD3 UR26, UPT, UPT, UR14, UR19, URZ ;  /* 0x000000130e1a7290 */ /* 0x000fe4000fffe0ff */
[----:B------:R-:W-:Y:S01]  /*5060*/  USEL UR25, UR4, URZ, UP0 ;  /* 0x000000ff04197287 */ /* 0x000fe20008000000 */
[----:B------:R-:W-:Y:S01]  /*5070*/  @!P1 R2UR UR4, R0 ;  /* 0x00000000000492ca */ /* 0x000fe200000e0000 */
[----:B------:R-:W-:Y:S01]  /*5080*/  USEL UR18, URZ, 0x1, UP0 ;  /* 0x00000001ff127887 */ /* 0x000fe20008000000 */
[----:B------:R-:W-:Y:S01]  /*5090*/  SEL R0, RZ, 0x1, P0 ;  /* 0x00000001ff007807 */ /* 0x000fe20000000000 */
[----:B------:R-:W-:Y:S02]  /*50a0*/  VOTEU.ALL UP0, P1 ;  /* 0x0000000000ff7886 */ /* 0x000fe40000800000 */
[----:B------:R-:W-:Y:S01]  /*50b0*/  IMAD.U32 R4, RZ, RZ, UR6 ;  /* 0x00000006ff047e24 */ /* 0x000fe2000f8e00ff */
[----:B------:R-:W-:Y:S02]  /*50c0*/  LOP3.LUT R9, R9, R0, RZ, 0x3c, !PT ;  /* 0x0000000009097212 */ /* 0x000fe400078e3cff */
[----:B------:R-:W-:Y:S02]  /*50d0*/  LOP3.LUT R11, R11, UR18, RZ, 0x3c, !PT ;  /* 0x000000120b0b7c12 */ /* 0x000fe4000f8e3cff */
[----:B------:R-:W-:Y:S03]  /*50e0*/  @!P1 R2UR UR6, R4 ;  /* 0x00000000040692ca */ /* 0x000fe600000e0000 */
[----:B------:R-:W-:Y:S01]  /*50f0*/  IMAD.U32 R5, RZ, RZ, UR4 ;  /* 0x00000004ff057e24 */ /* 0x000fe2000f8e00ff */
[----:B------:R-:W-:Y:S04]  /*5100*/  UPRMT UR4, UR54, 0x654, UR9 ;  /* 0x0000065436047896 */ /* 0x000fe80008000009 */
[----:B------:R-:W-:Y:S11]  /*5110*/  @!P1 R2UR UR7, R5 ;  /* 0x00000000050792ca */ /* 0x000ff600000e0000 */
[----:B------:R-:W-:Y:S02]  /*5120*/  @!UPT UIADD3 URZ, UPT, UPT, URZ, URZ, URZ ;  /* 0x000000fffffff290 */ /* 0x000fe4000fffe0ff */
[----:B------:R2:W-:Y:S01]  /*5130*/  @!UP0 UTMALDG.3D [UR8], [UR6], desc[UR20] ;  /* 0x00001408060085b4 */ /* 0x0005e20008011000 */
[----:B------:R2:W-:Y:S01]  /*5140*/  @!P1 SYNCS.ARRIVE.TRANS64.RED.A0TR RZ, [UR5+0x60], R3 ;  /* 0x00006003ffff99a7 */ /* 0x0005e20008300405 */
[----:B------:R-:W-:Y:S01]  /*5150*/  SYNCS.ARRIVE.TRANS64.RED.A1T0 RZ, [UR4], RZ ;  /* 0x000000ffffff79a7 */ /* 0x000fe20008100404 */
[----:B------:R-:W-:Y:S05]  /*5160*/  BRA.U UP2, `(.L_x_85) ;  /* 0xfffffff102d07547 */ /* 0x000fea000b83ffff */
[----:B------:R-:W-:Y:S01]  /*5170*/  UIADD3 UR24, UPT, UPT, UR24, 0x78, URZ ;  /* 0x0000007818187890 */ /* 0x000fe2000fffe0ff */
[----:B------:R-:W-:-:S03]  /*5180*/  SHF.L.U32 R2, R11, 0x1f, RZ ;  /* 0x0000001f0b027819 */ /* 0x000fc600000006ff */
[----:B------:R-:W-:-:S09]  /*5190*/  ULEA UR4, UR25, UR24, 0x3 ;  /* 0x0000001819047291 */ /* 0x000fd2000f8e18ff */
[----:B------:R-:W3:Y:S02]  /*51a0*/  SYNCS.PHASECHK.TRANS64.TRYWAIT P0, [UR4], R2 ;  /* 0x00000002ff0075a7 */ /* 0x000ee40008001104 */
[----:B---3--:R-:W-:Y:S05]  /*51b0*/  @!P0 BRA `(.L_x_86) ;  /* 0x0000003000f88947 */ /* 0x008fea0003800000 */
.L_x_162:
[----:B------:R-:W-:-:S04]  /*51c0*/  UIADD3 UR4, UPT, UPT, UR25, 0x1, URZ ;  /* 0x0000000119047890 */ /* 0x000fc8000fffe0ff */
[----:B------:R-:W-:-:S04]  /*51d0*/  UISETP.NE.AND UP0, UPT, UR4, 0x3, UPT ;  /* 0x000000030400788c */ /* 0x000fc8000bf05270 */
[----:B--2---:R-:W-:Y:S02]  /*51e0*/  USEL UR6, URZ, 0x1, UP0 ;  /* 0x00000001ff067887 */ /* 0x004fe40008000000 */
[----:B------:R-:W-:-:S04]  /*51f0*/  USEL UR4, UR4, URZ, UP0 ;  /* 0x000000ff04047287 */ /* 0x000fc80008000000 */
[----:B------:R-:W-:Y:S01]  /*5200*/  ULEA UR5, UR4, UR24, 0x3 ;  /* 0x0000001804057291 */ /* 0x000fe2000f8e18ff */
[----:B------:R-:W-:-:S04]  /*5210*/  LOP3.LUT R11, R11, UR6, RZ, 0x3c, !PT ;  /* 0x000000060b0b7c12 */ /* 0x000fc8000f8e3cff */
[----:B---3--:R-:W-:-:S04]  /*5220*/  SHF.L.U32 R2, R11, 0x1f, RZ ;  /* 0x0000001f0b027819 */ /* 0x008fc800000006ff */
[----:B------:R-:W2:Y:S02]  /*5230*/  SYNCS.PHASECHK.TRANS64.TRYWAIT P0, [UR5], R2 ;  /* 0x00000002ff0075a7 */ /* 0x000ea40008001105 */
[----:B--2---:R-:W-:Y:S05]  /*5240*/  @!P0 BRA `(.L_x_87) ;  /* 0x0000003000ec8947 */ /* 0x004fea0003800000 */
.L_x_164:
[----:B------:R-:W-:-:S04]  /*5250*/  UIADD3 UR4, UPT, UPT, UR4, 0x1, URZ ;  /* 0x0000000104047890 */ /* 0x000fc8000fffe0ff */
[----:B------:R-:W-:-:S04]  /*5260*/  UISETP.NE.AND UP0, UPT, UR4, 0x3, UPT ;  /* 0x000000030400788c */ /* 0x000fc8000bf05270 */
[----:B------:R-:W-:Y:S02]  /*5270*/  USEL UR5, URZ, 0x1, UP0 ;  /* 0x00000001ff057887 */ /* 0x000fe40008000000 */
[----:B------:R-:W-:-:S04]  /*5280*/  USEL UR4, UR4, URZ, UP0 ;  /* 0x000000ff04047287 */ /* 0x000fc80008000000 */
[----:B------:R-:W-:Y:S01]  /*5290*/  ULEA UR4, UR4, UR24, 0x3 ;  /* 0x0000001804047291 */ /* 0x000fe2000f8e18ff */
[----:B--2---:R-:W-:-:S04]  /*52a0*/  LOP3.LUT R2, R11, UR5, RZ, 0x3c, !PT ;  /* 0x000000050b027c12 */ /* 0x004fc8000f8e3cff */
[----:B------:R-:W-:Y:S01]  /*52b0*/  SHF.L.U32 R2, R2, 0x1f, RZ ;  /* 0x0000001f02027819 */ /* 0x000fe200000006ff */
[----:B------:R-:W-:-:S07]  /*52c0*/  IMAD.U32 R0, RZ, RZ, UR4 ;  /* 0x00000004ff007e24 */ /* 0x000fce000f8e00ff */
.L_x_88:
[----:B--2---:R2:W3:Y:S02]  /*52d0*/  SYNCS.PHASECHK.TRANS64.TRYWAIT P0, [R0+URZ], R2 ;  /* 0x00000002000075a7 */ /* 0x0044e400080011ff */
[----:B---3--:R-:W-:Y:S05]  /*52e0*/  @!P0 NANOSLEEP.SYNCS 0x989680 ;  /* 0x009896800000895d */ /* 0x008fea0003900000 */
[----:B------:R-:W3:Y:S02]  /*52f0*/  @!P0 SYNCS.PHASECHK.TRANS64 P0, [R0+URZ], R2 ;  /* 0x00000002000085a7 */ /* 0x000ee400080010ff */
[----:B-1-3--:R-:W-:Y:S05]  /*5300*/  @P0 EXIT ;  /* 0x000000000000094d */ /* 0x00afea0003800000 */
[----:B------:R-:W-:Y:S05]  /*5310*/  BRA `(.L_x_88) ;  /* 0xfffffffc00ec7947 */ /* 0x000fea000383ffff */
.L_x_76:
[----:B------:R-:W-:-:S06]  /*5320*/  UISETP.GE.AND UP0, UPT, UR18, 0x4, UPT ;  /* 0x000000041200788c */ /* 0x000fcc000bf06270 */
[----:B------:R-:W-:-:S13]  /*5330*/  PLOP3.LUT P0, PT, PT, PT, UP0, 0x80, 0x8 ;  /* 0x000000000008781c */ /* 0x000fda0003f0f008 */
[----:B-1----:R-:W-:Y:S05]  /*5340*/  @!P0 EXIT ;  /* 0x000000000000894d */ /* 0x002fea0003800000 */
[----:B------:R-:W-:Y:S01]  /*5350*/  BAR.SYNC.DEFER_BLOCKING 0x6, 0xa0 ;  /* 0x0182800000007b1d */ /* 0x000fe20000010000 */
[C---:B------:R-:W-:Y:S01]  /*5360*/  IMAD.SHL.U32 R4, R64.reuse, 0x20, RZ ;  /* 0x0000002040047824 */ /* 0x040fe200078e00ff */
[C---:B------:R-:W-:Y:S01]  /*5370*/  R2P PR, R64.reuse, 0x6 ;  /* 0x0000000640007804 */ /* 0x040fe20000000000 */
[C---:B------:R-:W-:Y:S01]  /*5380*/  IMAD.SHL.U32 R2, R64.reuse, 0x4, RZ ;  /* 0x0000000440027824 */ /* 0x040fe200078e00ff */
[----:B------:R-:W-:Y:S01]  /*5390*/  CS2R R60, SRZ ;  /* 0x00000000003c7805 */ /* 0x000fe2000001ff00 */
[----:B------:R-:W-:Y:S01]  /*53a0*/  IMAD.U32 R23, R64, 0x10000, RZ ;  /* 0x0001000040177824 */ /* 0x000fe200078e00ff */
[----:B------:R-:W-:Y:S01]  /*53b0*/  UMOV UR44, 0x400 ;  /* 0x00000400002c7882 */ /* 0x000fe20000000000 */
[----:B------:R-:W1:Y:S01]  /*53c0*/  LDCU.64 UR4, c[0x0][0x890] ;  /* 0x00011200ff0477ac */ /* 0x000e620008000a00 */
[----:B------:R-:W2:Y:S01]  /*53d0*/  LDC.64 R50, c[0x0][0x8b0] ;  /* 0x00022c00ff327b82 */ /* 0x000ea20000000a00 */
[----:B------:R-:W-:Y:S01]  /*53e0*/  LOP3.LUT R3, R4, 0xe0, RZ, 0xc0, !PT ;  /* 0x000000e004037812 */ /* 0x000fe200078ec0ff */
[----:B------:R-:W-:Y:S01]  /*53f0*/  IMAD.SHL.U32 R52, R64, 0x10, RZ ;  /* 0x0000001040347824 */ /* 0x000fe200078e00ff */
[----:B------:R-:W-:Y:S01]  /*5400*/  ULEA UR44, UR54, UR44, 0x18 ;  /* 0x0000002c362c7291 */ /* 0x000fe2000f8ec0ff */
[----:B------:R-:W-:Y:S01]  /*5410*/  LOP3.LUT R4, R4, 0x100, RZ, 0xc0, !PT ;  /* 0x0000010004047812 */ /* 0x000fe200078ec0ff */
[----:B------:R-:W-:Y:S01]  /*5420*/  IMAD.MOV.U32 R63, RZ, RZ, 0x8 ;  /* 0x00000008ff3f7424 */ /* 0x000fe200078e00ff */
[----:B------:R-:W-:Y:S01]  /*5430*/  LOP3.LUT R2, R3, 0x1c, R2, 0xf8, !PT ;  /* 0x0000001c03027812 */ /* 0x000fe200078ef802 */
[----:B------:R-:W-:Y:S01]  /*5440*/  IMAD.MOV.U32 R62, RZ, RZ, 0x10 ;  /* 0x00000010ff3e7424 */ /* 0x000fe200078e00ff */
[----:B------:R-:W3:Y:S01]  /*5450*/  LDC.64 R48, c[0x0][0x8a8] ;  /* 0x00022a00ff307b82 */ /* 0x000ee20000000a00 */
[----:B------:R-:W-:Y:S01]  /*5460*/  SHF.R.U32.HI R3, RZ, 0x2, R64 ;  /* 0x00000002ff037819 */ /* 0x000fe20000011640 */
[----:B------:R-:W-:Y:S01]  /*5470*/  IMAD.MOV.U32 R22, RZ, RZ, RZ ;  /* 0x000000ffff167224 */ /* 0x000fe200078e00ff */
[----:B------:R-:W-:Y:S01]  /*5480*/  LOP3.LUT R23, R23, 0x600000, RZ, 0xc0, !PT ;  /* 0x0060000017177812 */ /* 0x000fe200078ec0ff */
[----:B------:R-:W-:Y:S01]  /*5490*/  IMAD.MOV.U32 R59, RZ, RZ, RZ ;  /* 0x000000ffff3b7224 */ /* 0x000fe200078e00ff */
[----:B------:R-:W-:Y:S01]  /*54a0*/  LOP3.LUT R52, R4, 0x600, R52, 0xf8, !PT ;  /* 0x0000060004347812 */ /* 0x000fe200078ef834 */
[----:B------:R-:W4:Y:S01]  /*54b0*/  LDCU UR63, c[0x0][0x370] ;  /* 0x00006e00ff3f77ac */ /* 0x000f220008000800 */
[----:B------:R-:W-:Y:S01]  /*54c0*/  LOP3.LUT R2, R2, 0x4, R3, 0x78, !PT ;  /* 0x0000000402027812 */ /* 0x000fe200078e7803 */
[----:B------:R-:W4:Y:S01]  /*54d0*/  LDS R0, [UR44+0x150] ;  /* 0x0001502cff007984 */ /* 0x000f220008000800 */
[----:B-1----:R-:W-:Y:S01]  /*54e0*/  IMAD.U32 R66, RZ, RZ, UR4 ;  /* 0x00000004ff427e24 */ /* 0x002fe2000f8e00ff */
[----:B------:R-:W-:Y:S01]  /*54f0*/  UIADD3 UR4, UPT, UPT, UR44, 0x400, URZ ;  /* 0x000004002c047890 */ /* 0x000fe2000fffe0ff */
[----:B------:R-:W-:Y:S01]  /*5500*/  LOP3.LUT R52, R52, R2, RZ, 0xfc, !PT ;  /* 0x0000000234347212 */ /* 0x000fe200078efcff */
[----:B------:R-:W-:Y:S01]  /*5510*/  IMAD.U32 R65, RZ, RZ, UR5 ;  /* 0x00000005ff417e24 */ /* 0x000fe2000f8e00ff */
[----:B------:R-:W-:Y:S01]  /*5520*/  LOP3.LUT R64, R64, 0x60, RZ, 0xc0, !PT ;  /* 0x0000006040407812 */ /* 0x000fe200078ec0ff */
[----:B------:R-:W1:Y:S01]  /*5530*/  LDCU UR43, c[0x0][0xb0c] ;  /* 0x00016180ff2b77ac */ /* 0x000e620008000800 */
[----:B------:R-:W-:Y:S01]  /*5540*/  SEL R63, R63, 0xfffffff8, !P1 ;  /* 0xfffffff83f3f7807 */ /* 0x000fe20004800000 */
[----:B------:R-:W-:Y:S01]  /*5550*/  IMAD.U32 R68, RZ, RZ, UR4 ;  /* 0x00000004ff447e24 */ /* 0x000fe2000f8e00ff */
[----:B------:R-:W-:Y:S01]  /*5560*/  SEL R62, R62, 0xfffffff0, !P2 ;  /* 0xfffffff03e3e7807 */ /* 0x000fe20005000000 */
[----:B------:R-:W1:Y:S01]  /*5570*/  LDCU UR39, c[0x0][0xb30] ;  /* 0x00016600ff2777ac */ /* 0x000e620008000800 */
[----:B------:R-:W1:Y:S01]  /*5580*/  LDCU.64 UR60, c[0x0][0x888] ;  /* 0x00011100ff3c77ac */ /* 0x000e620008000a00 */
[----:B------:R-:W1:Y:S01]  /*5590*/  LDCU.64 UR40, c[0x0][0xb28] ;  /* 0x00016500ff2877ac */ /* 0x000e620008000a00 */
[----:B------:R-:W1:Y:S01]  /*55a0*/  LDCU.128 UR56, c[0x0][0xb10] ;  /* 0x00016200ff3877ac */ /* 0x000e620008000c00 */
[----:B------:R-:W1:Y:S01]  /*55b0*/  LDCU UR62, c[0x0][0x374] ;  /* 0x00006e80ff3e77ac */ /* 0x000e620008000800 */
[----:B------:R-:W-:Y:S01]  /*55c0*/  UMOV UR55, 0x1 ;  /* 0x0000000100377882 */ /* 0x000fe20000000000 */
[----:B------:R-:W-:Y:S01]  /*55d0*/  UMOV UR46, URZ ;  /* 0x000000ff002e7c82 */ /* 0x000fe20008000000 */
[----:B------:R-:W-:Y:S01]  /*55e0*/  UMOV UR53, URZ ;  /* 0x000000ff00357c82 */ /* 0x000fe20008000000 */
[----:B------:R-:W-:Y:S01]  /*55f0*/  UMOV UR52, URZ ;  /* 0x000000ff00347c82 */ /* 0x000fe20008000000 */
[----:B-1234-:R-:W-:-:S07]  /*5600*/  IMAD.IADD R23, R0, 0x1, R23 ;  /* 0x0000000100177824 */ /* 0x01efce00078e0217 */
.L_x_119:
[C---:B------:R-:W-:Y:S02]  /*5610*/  LEA R0, R59.reuse, UR44, 0x3 ;  /* 0x0000002c3b007c11 */ /* 0x040fe4000f8e18ff */
[----:B------:R-:W-:Y:S02]  /*5620*/  SHF.L.U32 R2, R60, 0x1f, RZ ;  /* 0x0000001f3c027819 */ /* 0x000fe400000006ff */
[----:B------:R-:W-:Y:S02]  /*5630*/  LEA R4, R59, UR44, 0x4 ;  /* 0x0000002c3b047c11 */ /* 0x000fe4000f8e20ff */
[----:B------:R-:W1:Y:S02]  /*5640*/  SYNCS.PHASECHK.TRANS64.TRYWAIT P0, [R0+URZ+0xa0], R2 ;  /* 0x0000a002000075a7 */ /* 0x000e6400080011ff */
[----:B-1----:R-:W-:Y:S05]  /*5650*/  @!P0 BRA `(.L_x_89) ;  /* 0x0000003000008947 */ /* 0x002fea0003800000 */
.L_x_165:
[----:B------:R-:W-:Y:S01]  /*5660*/  R2UR UR7, R67 ;  /* 0x00000000430772ca */ /* 0x000fe200000e0000 */
[----:B------:R-:W2:Y:S01]  /*5670*/  LDS.128 R4, [R4+0x130] ;  /* 0x0001300004047984 */ /* 0x000ea20000000c00 */
[----:B-1----:R-:W-:Y:S01]  /*5680*/  VIADD R0, R0, 0xb0 ;  /* 0x000000b000007836 */ /* 0x002fe20000000000 */
[----:B------:R-:W-:Y:S04]  /*5690*/  UISETP.GE.AND UP0, UPT, UR42, 0x1, UPT ;  /* 0x000000012a00788c */ /* 0x000fe8000bf06270 */
[----:B------:R-:W-:Y:S01]  /*56a0*/  PRMT R0, RZ, 0x654, R0 ;  /* 0x00000654ff007816 */ /* 0x000fe20000000000 */
[----:B------:R-:W-:Y:S01]  /*56b0*/  @!PT LDS RZ, [RZ] ;  /* 0x00000000fffff984 */ /* 0x000fe20000000800 */
[----:B------:R-:W-:Y:S01]  /*56c0*/  @!PT LDS RZ, [RZ] ;  /* 0x00000000fffff984 */ /* 0x000fe20000000800 */
[----:B------:R-:W-:Y:S01]  /*56d0*/  @!PT LDS RZ, [RZ] ;  /* 0x00000000fffff984 */ /* 0x000fe20000000800 */
[----:B------:R-:W-:Y:S01]  /*56e0*/  @!PT LDS RZ, [RZ] ;  /* 0x00000000fffff984 */ /* 0x000fe20000000800 */
[----:B------:R1:W-:Y:S06]  /*56f0*/  MEMBAR.ALL.CTA ;  /* 0x0000000000007992 */ /* 0x0003ec0000008000 */
[----:B-1----:R-:W1:Y:S02]  /*5700*/  FENCE.VIEW.ASYNC.S ;  /* 0x00000000000073c6 */ /* 0x002e640000000000 */
[----:B-1----:R1:W-:Y:S01]  /*5710*/  SYNCS.ARRIVE.TRANS64.RED.A1T0 RZ, [R0+URZ], RZ ;  /* 0x000000ff00ff79a7 */ /* 0x0023e200081004ff */
[----:B--2---:R-:W-:Y:S11]  /*5720*/  LOP3.LUT P0, RZ, R6, 0x1, RZ, 0xc0, !PT ;  /* 0x0000000106ff7812 */ /* 0x004ff6000780c0ff */
[----:B------:R-:W-:Y:S02]  /*5730*/  @!UPT UIADD3 URZ, UPT, UPT, URZ, URZ, URZ ;  /* 0x000000fffffff290 */ /* 0x000fe4000fffe0ff */
[----:B------:R-:W-:Y:S01]  /*5740*/  VOTEU.ANY UP1, P0 ;  /* 0x0000000000ff7886 */ /* 0x000fe20000020100 */
[----:B------:R-:W-:Y:S01]  /*5750*/  PLOP3.LUT P0, PT, PT, PT, UP1, 0x80, 0x8 ;  /* 0x000000000008781c */ /* 0x000fe20003f0f018 */
[----:B------:R-:W-:Y:S06]  /*5760*/  UP2UR UR4, UPR, URZ, 0x2 ;  /* 0x00000002ff047883 */ /* 0x000fec0008000000 */
[----:B------:R-:W-:Y:S06]  /*5770*/  IMAD.U32 R69, RZ, RZ, UR4 ;  /* 0x00000004ff457e24 */ /* 0x000fec000f8e00ff */
[----:B------:R-:W-:Y:S02]  /*5780*/  @P0 SHF.R.U32.HI R2, RZ, 0x10, R5 ;  /* 0x00000010ff020819 */ /* 0x000fe40000011605 */
[----:B------:R-:W-:Y:S02]  /*5790*/  @P0 MOV R3, R4 ;  /* 0x0000000400030202 */ /* 0x000fe40000000f00 */
[----:B------:R-:W-:Y:S02]  /*57a0*/  @P0 R2UR UR4, R2 ;  /* 0x00000000020402ca */ /* 0x000fe400000e0000 */
[----:B------:R-:W-:Y:S02]  /*57b0*/  @P0 LOP3.LUT R4, R5, 0xffff, RZ, 0xc0, !PT ;  /* 0x0000ffff05040812 */ /* 0x000fe400078ec0ff */
[----:B------:R-:W-:Y:S02]  /*57c0*/  @P0 R2UR UR6, R3 ;  /* 0x00000000030602ca */ /* 0x000fe400000e0000 */
[----:B------:R-:W-:Y:S07]  /*57d0*/  @P0 R2UR UR5, R4 ;  /* 0x00000000040502ca */ /* 0x000fee00000e0000 */
[----:B------:R-:W-:Y:S02]  /*57e0*/  @UP1 UMOV UR7, UR4 ;  /* 0x0000000400071c82 */ /* 0x000fe40008000000 */
[----:B------:R-:W-:Y:S02]  /*57f0*/  IMAD.U32 R67, RZ, RZ, UR7 ;  /* 0x00000007ff437e24 */ /* 0x000fe4000f8e00ff */
[----:B------:R-:W-:Y:S02]  /*5800*/  @UP1 UMOV UR38, UR6 ;  /* 0x0000000600261c82 */ /* 0x000fe40008000000 */
[----:B------:R-:W-:Y:S01]  /*5810*/  @UP1 UMOV UR37, UR5 ;  /* 0x0000000500251c82 */ /* 0x000fe20008000000 */
[----:B-1----:R-:W-:Y:S05]  /*5820*/  BRA.U !UP0, `(.L_x_90) ;  /* 0x0000000108cc7547 */ /* 0x002fea000b800000 */
[----:B------:R-:W1:Y:S01]  /*5830*/  LDCU UR12, c[0x0][0xb20] ;  /* 0x00016400ff0c77ac */ /* 0x000e620008000800 */
[----:B------:R-:W-:Y:S02]  /*5840*/  UIMAD.WIDE.U32 UR4, UR62, UR59, URZ ;  /* 0x0000003b3e0472a5 */ /* 0x000fe4000f8e00ff */
[----:B------:R-:W-:Y:S02]  /*5850*/  UIMAD.WIDE.U32 UR6, UR63, UR56, URZ ;  /* 0x000000383f0672a5 */ /* 0x000fe4000f8e00ff */
[----:B------:R-:W-:Y:S02]  /*5860*/  UISETP.NE.AND UP0, UPT, UR58, 0x1, UPT ;  /* 0x000000013a00788c */ /* 0x000fe4000bf05270 */
[----:B------:R-:W-:Y:S02]  /*5870*/  UIMAD.WIDE.U32 UR8, UR37, UR59, URZ ;  /* 0x0000003b250872a5 */ /* 0x000fe4000f8e00ff */
[----:B------:R-:W-:Y:S02]  /*5880*/  UIMAD.WIDE.U32 UR10, UR38, UR56, URZ ;  /* 0x00000038260a72a5 */ /* 0x000fe4000f8e00ff */
[----:B------:R-:W-:Y:S02]  /*5890*/  UISETP.NE.AND UP1, UPT, UR43, 0x1, UPT ;  /* 0x000000012b00788c */ /* 0x000fe4000bf25270 */
[----:B------:R-:W-:Y:S01]  /*58a0*/  UISETP.NE.AND UP2, UPT, UR42, 0x1, UPT ;  /* 0x000000012a00788c */ /* 0x000fe2000bf45270 */
[----:B------:R-:W-:Y:S02]  /*58b0*/  UMOV UR4, UR5 ;  /* 0x0000000500047c82 */ /* 0x000fe40008000000 */
[----:B-1----:R-:W-:Y:S03]  /*58c0*/  USHF.R.U32.HI UR5, URZ, UR12, UR4 ;  /* 0x0000000cff057299 */ /* 0x002fe60008011604 */
[----:B------:R-:W-:Y:S02]  /*58d0*/  UMOV UR4, UR7 ;  /* 0x0000000700047c82 */ /* 0x000fe40008000000 */
[----:B------:R-:W-:Y:S02]  /*58e0*/  USHF.R.U32.HI UR7, URZ, UR57, UR4 ;  /* 0x00000039ff077299 */ /* 0x000fe40008011604 */
[----:B------:R-:W-:Y:S02]  /*58f0*/  USEL UR4, UR62, UR5, !UP0 ;  /* 0x000000053e047287 */ /* 0x000fe4000c000000 */
[----:B------:R-:W-:Y:S01]  /*5900*/  USEL UR7, UR63, UR7, !UP1 ;  /* 0x000000073f077287 */ /* 0x000fe2000c800000 */
[----:B------:R-:W-:Y:S01]  /*5910*/  UMOV UR5, UR9 ;  /* 0x0000000900057c82 */ /* 0x000fe20008000000 */
[----:B------:R-:W-:Y:S02]  /*5920*/  UIMAD.WIDE.U32 UR8, UR4, UR40, URZ ;  /* 0x00000028040872a5 */ /* 0x000fe4000f8e00ff */
[----:B------:R-:W-:Y:S03]  /*5930*/  USHF.R.U32.HI UR6, URZ, UR12, UR5 ;  /* 0x0000000cff067299 */ /* 0x000fe60008011605 */
[----:B------:R-:W-:Y:S01]  /*5940*/  UMOV UR5, UR11 ;  /* 0x0000000b00057c82 */ /* 0x000fe20008000000 */
[----:B------:R-:W-:Y:S02]  /*5950*/  UIMAD.WIDE.U32 UR10, UR7, UR40, URZ ;  /* 0x00000028070a72a5 */ /* 0x000fe4000f8e00ff */
[----:B------:R-:W-:Y:S02]  /*5960*/  USHF.R.U32.HI UR12, URZ, UR57, UR5 ;  /* 0x00000039ff0c7299 */ /* 0x000fe40008011605 */
[----:B------:R-:W-:Y:S01]  /*5970*/  USEL UR6, UR37, UR6, !UP0 ;  /* 0x0000000625067287 */ /* 0x000fe2000c000000 */
[----:B------:R-:W-:Y:S02]  /*5980*/  UMOV UR5, UR9 ;  /* 0x0000000900057c82 */ /* 0x000fe40008000000 */
[----:B------:R-:W-:Y:S01]  /*5990*/  UMOV UR10, UR11 ;  /* 0x0000000b000a7c82 */ /* 0x000fe20008000000 */
[----:B------:R-:W-:Y:S02]  /*59a0*/  @UP2 USHF.R.U32.HI UR4, URZ, UR41, UR5 ;  /* 0x00000029ff042299 */ /* 0x000fe40008011605 */
[----:B------:R-:W-:Y:S02]  /*59b0*/  @UP2 USHF.R.U32.HI UR7, URZ, UR41, UR10 ;  /* 0x00000029ff072299 */ /* 0x000fe4000801160a */
[----:B------:R-:W-:Y:S02]  /*59c0*/  UIMAD UR4, UR42, UR4, URZ ;  /* 0x000000042a0472a4 */ /* 0x000fe4000f8e02ff */
[----:B------:R-:W-:Y:S02]  /*59d0*/  UIMAD.WIDE.U32 UR10, UR6, UR40, URZ ;  /* 0x00000028060a72a5 */ /* 0x000fe4000f8e00ff */
[----:B------:R-:W-:Y:S02]  /*59e0*/  USEL UR5, UR38, UR12, !UP1 ;  /* 0x0000000c26057287 */ /* 0x000fe4000c800000 */
[----:B------:R-:W-:Y:S02]  /*59f0*/  UIMAD UR8, UR42, UR7, URZ ;  /* 0x000000072a0872a4 */ /* 0x000fe4000f8e02ff */
[----:B------:R-:W-:Y:S03]  /*5a00*/  UISETP.GE.AND UP0, UPT, UR6, UR4, UPT ;  /* 0x000000040600728c */ /* 0x000fe6000bf06270 */
[----:B------:R-:W-:Y:S01]  /*5a10*/  UMOV UR4, UR11 ;  /* 0x0000000b00047c82 */ /* 0x000fe20008000000 */
[----:B------:R-:W-:Y:S02]  /*5a20*/  UISETP.GE.OR UP0, UPT, UR5, UR8, UP0 ;  /* 0x000000080500728c */ /* 0x000fe40008706670 */
[----:B------:R-:W-:Y:S02]  /*5a30*/  USHF.R.U32.HI UR4, URZ, UR41, UR4 ;  /* 0x00000029ff047299 */ /* 0x000fe40008011604 */
[----:B------:R-:W-:Y:S02]  /*5a40*/  UIMAD.WIDE.U32 UR8, UR5, UR40, URZ ;  /* 0x00000028050872a5 */ /* 0x000fe4000f8e00ff */
[----:B------:R-:W-:Y:S02]  /*5a50*/  USEL UR11, UR6, UR4, !UP2 ;  /* 0x00000004060b7287 */ /* 0x000fe4000d000000 */
[----:B------:R-:W-:Y:S02]  /*5a60*/  UIADD3 UR8, UPT, UPT, -UR5, URZ, URZ ;  /* 0x000000ff05087290 */ /* 0x000fe4000fffe1ff */
[----:B------:R-:W-:Y:S01]  /*5a70*/  UIADD3 UR10, UPT, UPT, -UR11, URZ, URZ ;  /* 0x000000ff0b0a7290 */ /* 0x000fe2000fffe1ff */
[----:B------:R-:W-:Y:S01]  /*5a80*/  @!UP0 UMOV UR4, UR9 ;  /* 0x0000000900048c82 */ /* 0x000fe20008000000 */
[----:B------:R-:W-:Y:S02]  /*5a90*/  UIADD3 UR9, UPT, UPT, -UR6, URZ, URZ ;  /* 0x000000ff06097290 */ /* 0x000fe4000fffe1ff */
[----:B------:R-:W-:Y:S02]  /*5aa0*/  @!UP0 USHF.R.U32.HI UR4, URZ, UR41, UR4 ;  /* 0x00000029ff048299 */ /* 0x000fe40008011604 */
[----:B------:R-:W-:Y:S02]  /*5ab0*/  UIMAD UR10, UR42, UR10, UR6 ;  /* 0x0000000a2a0a72a4 */ /* 0x000fe4000f8e0206 */
[----:B------:R-:W-:Y:S04]  /*5ac0*/  @!UP0 USEL UR4, UR5, UR4, !UP2 ;  /* 0x0000000405048287 */ /* 0x000fe8000d000000 */
[----:B------:R-:W-:Y:S02]  /*5ad0*/  @!UP0 UIMAD UR10, UR7, UR10, UR4 ;  /* 0x0000000a070a82a4 */ /* 0x000fe4000f8e0204 */
[----:B------:R-:W-:Y:S02]  /*5ae0*/  @!UP0 UIADD3 UR11, UPT, UPT, UR11, -UR4, URZ ;  /* 0x800000040b0b8290 */ /* 0x000fe4000fffe0ff */
[----:B------:R-:W-:Y:S02]  /*5af0*/  UIMAD UR7, UR43, UR8, UR38 ;  /* 0x000000082b0772a4 */ /* 0x000fe4000f8e0226 */
[----:B------:R-:W-:Y:S02]  /*5b00*/  @!UP0 UIMAD UR6, UR11, UR42, UR5 ;  /* 0x0000002a0b0682a4 */ /* 0x000fe4000f8e0205 */
[----:B------:R-:W-:Y:S01]  /*5b10*/  UIMAD UR4, UR58, UR9, UR37 ;  /* 0x000000093a0472a4 */ /* 0x000fe2000f8e0225 */
[----:B------:R-:W-:Y:S02]  /*5b20*/  @!UP0 UMOV UR5, UR10 ;  /* 0x0000000a00058c82 */ /* 0x000fe40008000000 */
[----:B------:R-:W-:Y:S02]  /*5b30*/  UIMAD UR38, UR5, UR43, UR7 ;  /* 0x0000002b052672a4 */ /* 0x000fe4000f8e0207 */
[----:B------:R-:W-:Y:S11]  /*5b40*/  UIMAD UR37, UR6, UR58, UR4 ;  /* 0x0000003a062572a4 */ /* 0x000ff6000f8e0204 */
[----:B------:R-:W-:Y:S01]  /*5b50*/  @!UPT UIADD3 URZ, UPT, UPT, URZ, URZ, URZ ;  /* 0x000000fffffff290 */ /* 0x000fe2000fffe0ff */
.L_x_90:
[----:B------:R-:W-:Y:S01]  /*5b60*/  UISETP.NE.AND UP0, UPT, UR39, 0x1, UPT ;  /* 0x000000012700788c */ /* 0x000fe2000bf05270 */
[----:B------:R-:W-:Y:S01]  /*5b70*/  R2UR UR11, R68 ;  /* 0x00000000440b72ca */ /* 0x000fe200000e0000 */
[----:B------:R-:W-:Y:S01]  /*5b80*/  USHF.L.U32 UR50, UR26, 0x6, URZ ;  /* 0x000000061a327899 */ /* 0x000fe200080006ff */
[----:B------:R-:W-:Y:S01]  /*5b90*/  IADD3 R59, PT, PT, R59, 0x1, RZ ;  /* 0x000000013b3b7810 */ /* 0x000fe20007ffe0ff */
[----:B------:R-:W-:Y:S07]  /*5ba0*/  USHF.L.U32 UR49, UR27, 0x6, URZ ;  /* 0x000000061b317899 */ /* 0x000fee00080006ff */
[----:B------:R-:W1:Y:S01]  /*5bb0*/  @!UP0 LDCU.128 UR12, c[0x0][0xb10] ;  /* 0x00016200ff0c87ac */ /* 0x000e620008000c00 */
[----:B------:R-:W2:Y:S01]  /*5bc0*/  @!UP0 LDCU UR5, c[0x0][0xb0c] ;  /* 0x00016180ff0587ac */ /* 0x000ea20008000800 */
[----:B------:R-:W3:Y:S01]  /*5bd0*/  @!UP0 LDCU UR10, c[0x0][0xb20] ;  /* 0x00016400ff0a87ac */ /* 0x000ee20008000800 */
[----:B-1----:R-:W-:Y:S02]  /*5be0*/  UIMAD.WIDE.U32 UR8, UR38, UR12, URZ ;  /* 0x0000000c260872a5 */ /* 0x002fe4000f8e00ff */
[----:B------:R-:W-:Y:S02]  /*5bf0*/  UIMAD.WIDE.U32 UR6, UR37, UR15, URZ ;  /* 0x0000000f250672a5 */ /* 0x000fe4000f8e00ff */
[----:B------:R-:W-:Y:S03]  /*5c00*/  @!UP0 UISETP.NE.AND UP1, UPT, UR14, 0x1, UPT ;  /* 0x000000010e00888c */ /* 0x000fe6000bf25270 */
[----:B------:R-:W-:Y:S01]  /*5c10*/  @!UP0 UMOV UR4, UR9 ;  /* 0x0000000900048c82 */ /* 0x000fe20008000000 */
[----:B--2---:R-:W-:Y:S02]  /*5c20*/  @!UP0 UISETP.NE.AND UP2, UPT, UR5, 0x1, UPT ;  /* 0x000000010500888c */ /* 0x004fe4000bf45270 */
[----:B------:R-:W-:Y:S01]  /*5c30*/  @!UP0 USHF.R.U32.HI UR4, URZ, UR13, UR4 ;  /* 0x0000000dff048299 */ /* 0x000fe20008011604 */
[----:B------:R-:W-:Y:S02]  /*5c40*/  @!UP0 UMOV UR6, UR7 ;  /* 0x0000000700068c82 */ /* 0x000fe40008000000 */
[----:B---3--:R-:W-:Y:S02]  /*5c50*/  @!UP0 USHF.R.U32.HI UR6, URZ, UR10, UR6 ;  /* 0x0000000aff068299 */ /* 0x008fe40008011606 */
[----:B------:R-:W-:Y:S02]  /*5c60*/  @!UP0 USEL UR7, UR38, UR4, !UP2 ;  /* 0x0000000426078287 */ /* 0x000fe4000d000000 */
[----:B------:R-:W-:Y:S04]  /*5c70*/  @!UP0 USEL UR6, UR37, UR6, !UP1 ;  /* 0x0000000625068287 */ /* 0x000fe8000c800000 */
[----:B------:R-:W-:Y:S02]  /*5c80*/  @!UP0 UIADD3 UR4, UPT, UPT, -UR7, UR6, URZ ;  /* 0x0000000607048290 */ /* 0x000fe4000fffe1ff */
[----:B------:R-:W-:Y:S02]  /*5c90*/  @!UP0 UIADD3 UR6, UPT, UPT, UR7, -UR6, URZ ;  /* 0x8000000607068290 */ /* 0x000fe4000fffe0ff */
[----:B------:R-:W-:Y:S02]  /*5ca0*/  @!UP0 UIMAD UR38, UR4, UR5, UR38 ;  /* 0x00000005042682a4 */ /* 0x000fe4000f8e0226 */
[----:B------:R-:W-:Y:S02]  /*5cb0*/  @!UP0 UIMAD UR37, UR6, UR14, UR37 ;  /* 0x0000000e062582a4 */ /* 0x000fe4000f8e0225 */
[----:B------:R-:W-:Y:S09]  /*5cc0*/  ULOP3.LUT UP0, URZ, UR11, 0x3f0, URZ, 0xc0, !UPT ;  /* 0x000003f00bff7892 */ /* 0x000ff2000f80c0ff */
[----:B------:R-:W-:Y:S05]  /*5cd0*/  BRA.U !UP0, `(.L_x_91) ;  /* 0x00000001087c7547 */ /* 0x000fea000b800000 */
[----:B------:R-:W1:Y:S01]  /*5ce0*/  LDCU.64 UR8, c[0x4][0x80] ;  /* 0x01001000ff0877ac */ /* 0x000e620008000a00 */
[----:B------:R-:W-:Y:S01]  /*5cf0*/  MOV R2, 0x0 ;  /* 0x0000000000027802 */ /* 0x000fe20000000f00 */
[----:B------:R-:W-:Y:S02]  /*5d00*/  HFMA2 R12, -RZ, RZ, 0, 5.9604644775390625e-08 ;  /* 0x00000001ff0c7431 */ /* 0x000fe400000001ff */
[----:B------:R-:W-:Y:S01]  /*5d10*/  IMAD.MOV.U32 R8, RZ, RZ, 0x70 ;  /* 0x00000070ff087424 */ /* 0x000fe200078e00ff */
[----:B------:R2:W3:Y:S01]  /*5d20*/  LDC.64 R14, c[0x4][R2] ;  /* 0x01000000020e7b82 */ /* 0x0004e20000000a00 */
[----:B------:R-:W4:Y:S01]  /*5d30*/  LDCU.64 UR6, c[0x4][0x88] ;  /* 0x01001100ff0677ac */ /* 0x000f220008000a00 */
[----:B------:R-:W-:Y:S01]  /*5d40*/  IMAD.MOV.U32 R13, RZ, RZ, RZ ;  /* 0x000000ffff0d7224 */ /* 0x000fe200078e00ff */
[----:B------:R-:W2:Y:S01]  /*5d50*/  LDCU.64 UR4, c[0x4][0x8] ;  /* 0x01000100ff0477ac */ /* 0x000ea20008000a00 */
[----:B-1----:R-:W-:Y:S01]  /*5d60*/  MOV R5, UR9 ;  /* 0x0000000900057c02 */ /* 0x002fe20008000f00 */
[----:B------:R-:W-:Y:S01]  /*5d70*/  IMAD.U32 R4, RZ, RZ, UR8 ;  /* 0x00000008ff047e24 */ /* 0x000fe2000f8e00ff */
[----:B----4-:R-:W-:Y:S01]  /*5d80*/  MOV R7, UR7 ;  /* 0x0000000700077c02 */ /* 0x010fe20008000f00 */
[----:B------:R-:W-:Y:S01]  /*5d90*/  IMAD.U32 R6, RZ, RZ, UR6 ;  /* 0x00000006ff067e24 */ /* 0x000fe2000f8e00ff */
[----:B--2---:R-:W-:Y:S01]  /*5da0*/  MOV R11, UR5 ;  /* 0x00000005000b7c02 */ /* 0x004fe20008000f00 */
[----:B------:R-:W-:Y:S02]  /*5db0*/  IMAD.U32 R10, RZ, RZ, UR4 ;  /* 0x00000004ff0a7e24 */ /* 0x000fe4000f8e00ff */
[----:B------:R-:W-:Y:S07]  /*5dc0*/  LEPC R20, `(.L_x_92) ;  /* 0x000000001014794e */ /* 0x000fee0000000000 */
[----:B---3-5:R-:W-:Y:S05]  /*5dd0*/  CALL.ABS.NOINC R14 ;  /* 0x000000000e007343 */ /* 0x028fea0003c00000 */
.L_x_92:
[----:B------:R-:W1:Y:S01]  /*5de0*/  LDCU.64 UR8, c[0x4][0x80] ;  /* 0x01001000ff0877ac */ /* 0x000e620008000a00 */
[----:B------:R-:W2:Y:S01]  /*5df0*/  LDC.64 R2, c[0x4][R2] ;  /* 0x0100000002027b82 */ /* 0x000ea20000000a00 */
[----:B------:R-:W-:Y:S02]  /*5e00*/  HFMA2 R12, -RZ, RZ, 0, 5.9604644775390625e-08 ;  /* 0x00000001ff0c7431 */ /* 0x000fe400000001ff */
[----:B------:R-:W-:Y:S02]  /*5e10*/  IMAD.MOV.U32 R8, RZ, RZ, 0x70 ;  /* 0x00000070ff087424 */ /* 0x000fe400078e00ff */
[----:B------:R-:W-:Y:S01]  /*5e20*/  IMAD.MOV.U32 R13, RZ, RZ, RZ ;  /* 0x000000ffff0d7224 */ /* 0x000fe200078e00ff */
[----:B------:R-:W3:Y:S01]  /*5e30*/  LDCU.64 UR6, c[0x4][0x88] ;  /* 0x01001100ff0677ac */ /* 0x000ee20008000a00 */
[----:B------:R-:W4:Y:S01]  /*5e40*/  LDCU.64 UR4, c[0x4][0x8] ;  /* 0x01000100ff0477ac */ /* 0x000f220008000a00 */
[----:B-1----:R-:W-:Y:S02]  /*5e50*/  MOV R4, UR8 ;  /* 0x0000000800047c02 */ /* 0x002fe40008000f00 */
[----:B------:R-:W-:Y:S02]  /*5e60*/  MOV R5, UR9 ;  /* 0x0000000900057c02 */ /* 0x000fe40008000f00 */
[----:B---3--:R-:W-:Y:S01]  /*5e70*/  MOV R7, UR7 ;  /* 0x0000000700077c02 */ /* 0x008fe20008000f00 */
[----:B------:R-:W-:Y:S01]  /*5e80*/  IMAD.U32 R6, RZ, RZ, UR6 ;  /* 0x00000006ff067e24 */ /* 0x000fe2000f8e00ff */
[----:B----4-:R-:W-:Y:S01]  /*5e90*/  MOV R11, UR5 ;  /* 0x00000005000b7c02 */ /* 0x010fe20008000f00 */
[----:B------:R-:W-:Y:S02]  /*5ea0*/  IMAD.U32 R10, RZ, RZ, UR4 ;  /* 0x00000004ff0a7e24 */ /* 0x000fe4000f8e00ff */
[----:B------:R-:W-:Y:S07]  /*5eb0*/  LEPC R20, `(.L_x_91) ;  /* 0x000000001014794e */ /* 0x000fee0000000000 */
[----:B--2---:R-:W-:Y:S05]  /*5ec0*/  CALL.ABS.NOINC R2 ;  /* 0x0000000002007343 */ /* 0x004fea0003c00000 */
.L_x_91:
[----:B------:R-:W-:Y:S02]  /*5ed0*/  R2UR UR6, R57 ;  /* 0x00000000390672ca */ /* 0x000fe400000e0000 */
[----:B------:R-:W-:Y:S02]  /*5ee0*/  R2UR UR5, R66 ;  /* 0x00000000420572ca */ /* 0x000fe400000e0000 */
[----:B------:R-:W-:Y:S02]  /*5ef0*/  R2UR UR4, R65 ;  /* 0x00000000410472ca */ /* 0x000fe400000e0000 */
[----:B------:R-:W-:Y:S02]  /*5f00*/  ISETP.NE.U32.AND P4, PT, R50, RZ, PT ;  /* 0x000000ff3200720c */ /* 0x000fe40003f85070 */
[----:B------:R-:W-:Y:S02]  /*5f10*/  ISETP.NE.U32.AND P2, PT, RZ, UR60, PT ;  /* 0x0000003cff007c0c */ /* 0x000fe4000bf45070 */
[----:B------:R-:W-:Y:S02]  /*5f20*/  ISETP.NE.AND.EX P4, PT, R51, RZ, PT, P4 ;  /* 0x000000ff3300720c */ /* 0x000fe40003f85340 */
[----:B------:R-:W-:Y:S01]  /*5f30*/  ISETP.NE.AND.EX P2, PT, RZ, UR61, PT, P2 ;  /* 0x0000003dff007c0c */ /* 0x000fe2000bf45320 */
[----:B------:R-:W-:Y:S02]  /*5f40*/  UISETP.NE.AND UP2, UPT, UR6, URZ, UPT ;  /* 0x000000ff0600728c */ /* 0x000fe4000bf45270 */
[----:B------:R-:W-:Y:S04]  /*5f50*/  UISETP.NE.U32.AND UP0, UPT, UR5, URZ, UPT ;  /* 0x000000ff0500728c */ /* 0x000fe8000bf05070 */
[----:B------:R-:W-:Y:S01]  /*5f60*/  UISETP.NE.AND.EX UP1, UPT, UR4, URZ, UPT, UP0 ;  /* 0x000000ff0400728c */ /* 0x000fe2000bf25300 */
[----:B------:R-:W-:Y:S01]  /*5f70*/  PLOP3.LUT P1, PT, PT, PT, UP2, 0x80, 0x8 ;  /* 0x000000000008781c */ /* 0x000fe20003f2f028 */
[----:B------:R-:W-:Y:S03]  /*5f80*/  UPLOP3.LUT UP0, UPT, UPT, UPT, UPT, 0x40, 0x4 ;  /* 0x000000000004789c */ /* 0x000fe60003f0e870 */
[----:B------:R-:W-:Y:S06]  /*5f90*/  @UP2 UPLOP3.LUT UP0, UPT, UPT, UPT, UP1, 0x80, 0x8 ;  /* 0x000000000008289c */ /* 0x000fec0003f0f010 */
[----:B------:R-:W-:Y:S01]  /*5fa0*/  PLOP3.LUT P0, PT, PT, PT, UP0, 0x80, 0x8 ;  /* 0x000000000008781c */ /* 0x000fe20003f0f008 */
[----:B------:R-:W-:Y:S01]  /*5fb0*/  @!UPT UIADD3 URZ, UPT, UPT, URZ, URZ, URZ ;  /* 0x000000fffffff290 */ /* 0x000fe2000fffe0ff */
[----:B------:R-:W-:Y:S11]  /*5fc0*/  BRA.U !UP1, `(.L_x_93) ;  /* 0x0000000109407547 */ /* 0x000ff6000b800000 */
[----:B------:R-:W-:Y:S01]  /*5fd0*/  UISETP.NE.U32.AND UP0, UPT, UR60, URZ, UPT ;  /* 0x000000ff3c00728c */ /* 0x000fe2000bf05070 */
[----:B------:R-:W-:Y:S01]  /*5fe0*/  R2UR UR6, R66 ;  /* 0x00000000420672ca */ /* 0x000fe200000e0000 */
[----:B------:R-:W1:Y:S01]  /*5ff0*/  LDCU.64 UR8, c[0x0][0x358] ;  /* 0x00006b00ff0877ac */ /* 0x000e620008000a00 */
[----:B------:R-:W-:Y:S02]  /*6000*/  HFMA2 R53, -RZ, RZ, 0, 5.9604644775390625e-08 ;  /* 0x00000001ff357431 */ /* 0x000fe400000001ff */
[----:B------:R-:W-:Y:S01]  /*6010*/  IMAD.MOV.U32 R0, RZ, RZ, 0x1 ;  /* 0x00000001ff007424 */ /* 0x000fe200078e00ff */
[----:B------:R-:W-:Y:S06]  /*6020*/  UISETP.NE.AND.EX UP0, UPT, UR61, URZ, UPT, UP0 ;  /* 0x000000ff3d00728c */ /* 0x000fec000bf05300 */
[----:B------:R-:W-:Y:S05]  /*6030*/  PLOP3.LUT P3, PT, PT, PT, UP0, 0x80, 0x8 ;  /* 0x000000000008781c */ /* 0x000fea0003f6f008 */
[----:B------:R-:W2:Y:S01]  /*6040*/  @UP0 LDCU.64 UR4, c[0x0][0x888] ;  /* 0x00011100ff0407ac */ /* 0x000ea20008000a00 */
[----:B------:R-:W-:Y:S07]  /*6050*/  @UP0 UIMAD UR6, UR36, UR6, URZ ;  /* 0x00000006240602a4 */ /* 0x000fee000f8e02ff */
[----:B------:R-:W-:Y:S01]  /*6060*/  @!P3 PRMT R53, R0, 0x7610, R53 ;  /* 0x000076100035b816 */ /* 0x000fe20000000035 */
[----:B--2---:R-:W-:Y:S06]  /*6070*/  @UP0 UIMAD.WIDE UR4, UR6, 0x4, UR4 ;  /* 0x00000004060408a5 */ /* 0x004fec000f8e0204 */
[----:B-----5:R-:W-:Y:S02]  /*6080*/  IMAD.U32 R26, RZ, RZ, UR4 ;  /* 0x00000004ff1a7e24 */ /* 0x020fe4000f8e00ff */
[----:B------:R-:W-:Y:S03]  /*6090*/  IMAD.U32 R27, RZ, RZ, UR5 ;  /* 0x00000005ff1b7e24 */ /* 0x000fe6000f8e00ff */
[----:B------:R-:W2:Y:S02]  /*60a0*/  @!UP0 LDCU UR4, c[0x0][0x880] ;  /* 0x00011000ff0487ac */ /* 0x000ea40008000800 */
[----:B-1----:R1:W5:Y:S02]  /*60b0*/  @P3 LDG.E R26, desc[UR8][R26.64] ;  /* 0x000000081a1a3981 */ /* 0x002364000c1e1900 */
[----:B-12---:R-:W-:Y:S02]  /*60c0*/  @!P3 MOV R26, UR4 ;  /* 0x00000004001abc02 */ /* 0x006fe40008000f00 */
.L_x_93:
[----:B------:R-:W-:Y:S05]  /*60d0*/  @!P4 BRA `(.L_x_94) ;  /* 0x000000000024c947 */ /* 0x000fea0003800000 */
[----:B------:R-:W-:Y:S01]  /*60e0*/  ISETP.NE.U32.AND P3, PT, R48, RZ, PT ;  /* 0x000000ff3000720c */ /* 0x000fe20003f65070 */
[----:B------:R-:W1:Y:S03]  /*60f0*/  LDCU.64 UR4, c[0x0][0x358] ;  /* 0x00006b00ff0477ac */ /* 0x000e660008000a00 */
[----:B------:R-:W-:Y:S11]  /*6100*/  ISETP.NE.AND.EX P3, PT, R49, RZ, PT, P3 ;  /* 0x000000ff3100720c */ /* 0x000ff60003f65330 */
[----:B------:R-:W-:Y:S02]  /*6110*/  @!UPT UIADD3 URZ, UPT, UPT, URZ, URZ, URZ ;  /* 0x000000fffffff290 */ /* 0x000fe4000fffe0ff */
[----:B------:R-:W2:Y:S01]  /*6120*/  @P3 LDC.64 R2, c[0x0][0x8a8] ;  /* 0x00022a00ff023b82 */ /* 0x000ea20000000a00 */
[----:B------:R-:W-:Y:S04]  /*6130*/  @P3 IMAD R0, R50, UR36, RZ ;  /* 0x0000002432003c24 */ /* 0x000fe8000f8e02ff */
[----:B--2---:R-:W-:Y:S05]  /*6140*/  @P3 IMAD.WIDE R2, R0, 0x4, R2 ;  /* 0x0000000400023825 */ /* 0x004fea00078e0202 */
[----:B-1---5:R1:W5:Y:S02]  /*6150*/  @P3 LDG.E R24, desc[UR4][R2.64] ;  /* 0x0000000402183981 */ /* 0x022364000c1e1900 */
[----:B-1----:R-:W2:Y:S02]  /*6160*/  @!P3 LDC R24, c[0x0][0x8a0] ;  /* 0x00022800ff18bb82 */ /* 0x002ea40000000800 */
.L_x_94:
[----:B-----5:R-:W-:Y:S01]  /*6170*/  FSETP.NEU.AND P3, PT, R26, RZ, PT ;  /* 0x000000ff1a00720b */ /* 0x020fe20003f6d000 */
[----:B------:R-:W-:Y:S01]  /*6180*/  IMAD.U32 R2, RZ, RZ, UR46 ;  /* 0x0000002eff027e24 */ /* 0x000fe2000f8e00ff */
[----:B------:R-:W-:Y:S01]  /*6190*/  SEL R5, RZ, 0xffffffff, P2 ;  /* 0xffffffffff057807 */ /* 0x000fe20001000000 */
[----:B------:R-:W-:Y:S01]  /*61a0*/  ULOP3.LUT UR4, UR55, 0x1, URZ, 0x3c, !UPT ;  /* 0x0000000137047892 */ /* 0x000fe2000f8e3cff */
[----:B------:R-:W-:Y:S01]  /*61b0*/  @P1 LOP3.LUT P2, RZ, R53, 0xff, RZ, 0xc0, !PT ;  /* 0x000000ff35ff1812 */ /* 0x000fe2000784c0ff */
[----:B------:R-:W-:Y:S01]  /*61c0*/  BSSY B1, `(.L_x_95) ;  /* 0x000004b000017945 */ /* 0x000fe20003800000 */
[----:B------:R-:W-:Y:S01]  /*61d0*/  @P1 SEL R0, RZ, 0xffffffff, P3 ;  /* 0xffffffffff001807 */ /* 0x000fe20001800000 */
[----:B------:R-:W-:Y:S01]  /*61e0*/  IMAD.MOV.U32 R76, RZ, RZ, 0x1 ;  /* 0x00000001ff4c7424 */ /* 0x000fe200078e00ff */
[----:B------:R-:W-:Y:S01]  /*61f0*/  LEA R2, R2, UR44, 0x3 ;  /* 0x0000002c02027c11 */ /* 0x000fe2000f8e18ff */
[----:B------:R-:W-:Y:S01]  /*6200*/  IMAD.U32 R74, RZ, RZ, UR4 ;  /* 0x00000004ff4a7e24 */ /* 0x000fe2000f8e00ff */
[----:B------:R-:W-:Y:S01]  /*6210*/  @P0 SEL R0, R5, R0, !P2 ;  /* 0x0000000005000207 */ /* 0x000fe20005000000 */
[----:B------:R-:W-:Y:S01]  /*6220*/  IMAD.U32 R75, RZ, RZ, UR46 ;  /* 0x0000002eff4b7e24 */ /* 0x000fe2000f8e00ff */
[----:B------:R-:W-:Y:S02]  /*6230*/  LEA R71, R22, UR44, 0x3 ;  /* 0x0000002c16477c11 */ /* 0x000fe4000f8e18ff */
[----:B------:R-:W-:Y:S02]  /*6240*/  CS2R R38, SRZ ;  /* 0x0000000000267805 */ /* 0x000fe4000001ff00 */
[----:B------:R-:W-:Y:S02]  /*6250*/  @P1 LOP3.LUT R0, R0, 0x1, RZ, 0xc0, !PT ;  /* 0x0000000100001812 */ /* 0x000fe400078ec0ff */
[----:B------:R-:W-:Y:S02]  /*6260*/  CS2R R36, SRZ ;  /* 0x0000000000247805 */ /* 0x000fe4000001ff00 */
[----:B------:R-:W-:Y:S02]  /*6270*/  SHF.L.U32 R3, R61, 0x1f, RZ ;  /* 0x0000001f3d037819 */ /* 0x000fe400000006ff */
[----:B------:R-:W-:Y:S02]  /*6280*/  CS2R R34, SRZ ;  /* 0x0000000000227805 */ /* 0x000fe4000001ff00 */
[----:B------:R-:W-:Y:S02]  /*6290*/  ISETP.NE.U32.OR P5, PT, R0, 0x1, !P1 ;  /* 0x000000010000780c */ /* 0x000fe40004fa5470 */
[----:B------:R-:W-:Y:S02]  /*62a0*/  CS2R R32, SRZ ;  /* 0x0000000000207805 */ /* 0x000fe4000001ff00 */
[----:B------:R-:W-:Y:S02]  /*62b0*/  PLOP3.LUT P2, PT, PT, PT, UP1, 0x80, 0x8 ;  /* 0x000000000008781c */ /* 0x000fe40003f4f018 */
[----:B------:R-:W-:Y:S02]  /*62c0*/  CS2R R42, SRZ ;  /* 0x00000000002a7805 */ /* 0x000fe4000001ff00 */
[----:B------:R-:W-:Y:S02]  /*62d0*/  LEA.HI R25, R22, R22, RZ, 0x1 ;  /* 0x0000001616197211 */ /* 0x000fe400078f08ff */
[----:B------:R-:W-:Y:S02]  /*62e0*/  CS2R R40, SRZ ;  /* 0x0000000000287805 */ /* 0x000fe4000001ff00 */
[----:B------:R-:W-:Y:S02]  /*62f0*/  LOP3.LUT P4, R58, R53, 0xff, RZ, 0xc0, !PT ;  /* 0x000000ff353a7812 */ /* 0x000fe4000788c0ff */
[----:B------:R-:W-:Y:S02]  /*6300*/  CS2R R46, SRZ ;  /* 0x00000000002e7805 */ /* 0x000fe4000001ff00 */
[----:B------:R-:W-:Y:S02]  /*6310*/  SEL R4, RZ, 0xffffffff, P3 ;  /* 0xffffffffff047807 */ /* 0x000fe40001800000 */
[----:B------:R-:W-:Y:S02]  /*6320*/  CS2R R44, SRZ ;  /* 0x00000000002c7805 */ /* 0x000fe4000001ff00 */
[----:B------:R-:W-:Y:S02]  /*6330*/  P2R R70, PR, RZ, 0x20 ;  /* 0x00000020ff467803 */ /* 0x000fe40000000000 */
[----:B------:R-:W-:Y:S02]  /*6340*/  @P5 SHF.L.U32 R0, R74, 0x1f, RZ ;  /* 0x0000001f4a005819 */ /* 0x000fe400000006ff */
[----:B------:R-:W-:Y:S02]  /*6350*/  @P2 SEL R4, R5, R4, !P4 ;  /* 0x0000000405042207 */ /* 0x000fe40006000000 */
[----:B------:R1:W3:Y:S02]  /*6360*/  @P5 SYNCS.PHASECHK.TRANS64.TRYWAIT P1, [R2+URZ+0x60], R0 ;  /* 0x00006000020055a7 */ /* 0x0002e400080211ff */
[----:B------:R-:W-:Y:S04]  /*6370*/  LOP3.LUT R4, R4, 0x1, RZ, 0xc0, !PT ;  /* 0x0000000104047812 */ /* 0x000fe800078ec0ff */
[----:B------:R-:W-:Y:S04]  /*6380*/  ISETP.NE.U32.AND P2, PT, R4, 0x1, PT ;  /* 0x000000010400780c */ /* 0x000fe80003f45070 */
[----:B------:R-:W-:Y:S01]  /*6390*/  P2R R77, PR, RZ, 0x4 ;  /* 0x00000004ff4d7803 */ /* 0x000fe20000000000 */
[----:B------:R4:W2:Y:S01]  /*63a0*/  SYNCS.PHASECHK.TRANS64.TRYWAIT P0, [R71+URZ+0xc0], R3 ;  /* 0x0000c003470075a7 */ /* 0x0008a200080011ff */
[C---:B-1----:R-:W-:Y:S01]  /*63b0*/  IMAD.SHL.U32 R0, R25.reuse, 0x20, RZ ;  /* 0x0000002019007824 */ /* 0x042fe200078e00ff */
[----:B------:R-:W-:Y:S04]  /*63c0*/  LOP3.LUT R25, R25, 0xffe, RZ, 0xc0, !PT ;  /* 0x00000ffe19197812 */ /* 0x000fe800078ec0ff */
[----:B------:R-:W-:Y:S01]  /*63d0*/  LOP3.LUT R0, R0, 0xffffffc0, RZ, 0xc0, !PT ;  /* 0xffffffc000007812 */ /* 0x000fe200078ec0ff */
[----:B------:R-:W-:Y:S04]  /*63e0*/  IMAD.IADD R25, R22, 0x1, -R25 ;  /* 0x0000000116197824 */ /* 0x000fe800078e0a19 */
[----:B------:R-:W-:Y:S04]  /*63f0*/  IMAD.IADD R0, R23, 0x1, R0 ;  /* 0x0000000117007824 */ /* 0x000fe800078e0200 */
[----:B------:R-:W-:Y:S01]  /*6400*/  IMAD R25, R25, 0x100000, R0 ;  /* 0x0010000019197824 */ /* 0x000fe200078e0200 */
[----:B---3--:R-:W-:Y:S01]  /*6410*/  @P5 SEL R76, RZ, 0x1, !P1 ;  /* 0x00000001ff4c5807 */ /* 0x008fe20004800000 */
[----:B----4-:R-:W-:Y:S06]  /*6420*/  @!P5 BRA `(.L_x_96) ;  /* 0x000000000090d947 */ /* 0x010fec0003800000 */
[----:B------:R-:W-:Y:S01]  /*6430*/  HFMA2 R43, -RZ, RZ, 0, 0 ;  /* 0x00000000ff2b7431 */ /* 0x000fe200000001ff */
[----:B------:R-:W-:Y:S01]  /*6440*/  ISETP.NE.AND P1, PT, R76, RZ, PT ;  /* 0x000000ff4c00720c */ /* 0x000fe20003f25270 */
[----:B------:R-:W-:Y:S01]  /*6450*/  IMAD.U32 R5, RZ, RZ, UR46 ;  /* 0x0000002eff057e24 */ /* 0x000fe2000f8e00ff */
[----:B------:R-:W-:Y:S11]  /*6460*/  BSSY B0, `(.L_x_97) ;  /* 0x0000005000007945 */ /* 0x000ff60003800000 */
[----:B------:R-:W-:Y:S05]  /*6470*/  @P1 BRA `(.L_x_98) ;  /* 0x00000000000c1947 */ /* 0x000fea0003800000 */
[----:B------:R-:W-:Y:S04]  /*6480*/  SHF.L.U32 R0, R74, 0x1f, RZ ;  /* 0x0000001f4a007819 */ /* 0x000fe800000006ff */
[----:B------:R-:W1:Y:S02]  /*6490*/  SYNCS.PHASECHK.TRANS64.TRYWAIT P1, [R2+URZ+0x60], R0 ;  /* 0x00006000020075a7 */ /* 0x000e6400080211ff */
[----:B-1----:R-:W-:Y:S05]  /*64a0*/  @!P1 BRA `(.L_x_99) ;  /* 0x0000002000809947 */ /* 0x002fea0003800000 */
.L_x_98:
[----:B------:R-:W-:Y:S05]  /*64b0*/  BSYNC B0 ;  /* 0x0000000000007941 */ /* 0x000fea0003800000 */
.L_x_97:
[----:B------:R-:W-:Y:S01]  /*64c0*/  ISETP.NE.AND P1, PT, R77, RZ, PT ;  /* 0x000000ff4d00720c */ /* 0x000fe20003f25270 */
[----:B------:R-:W-:Y:S01]  /*64d0*/  IMAD.MOV.U32 R42, RZ, RZ, RZ ;  /* 0x000000ffff2a7224 */ /* 0x000fe200078e00ff */
[----:B------:R-:W-:Y:S02]  /*64e0*/  CS2R R40, SRZ ;  /* 0x0000000000287805 */ /* 0x000fe4000001ff00 */
[----:B------:R-:W-:Y:S02]  /*64f0*/  CS2R R46, SRZ ;  /* 0x00000000002e7805 */ /* 0x000fe4000001ff00 */
[----:B------:R-:W-:Y:S02]  /*6500*/  CS2R R44, SRZ ;  /* 0x00000000002c7805 */ /* 0x000fe4000001ff00 */
[----:B------:R-:W-:Y:S02]  /*6510*/  CS2R R34, SRZ ;  /* 0x0000000000227805 */ /* 0x000fe4000001ff00 */
[----:B------:R-:W-:Y:S02]  /*6520*/  CS2R R32, SRZ ;  /* 0x0000000000207805 */ /* 0x000fe4000001ff00 */
[----:B------:R-:W-:Y:S02]  /*6530*/  CS2R R38, SRZ ;  /* 0x0000000000267805 */ /* 0x000fe4000001ff00 */
[----:B------:R-:W-:Y:S01]  /*6540*/  CS2R R36, SRZ ;  /* 0x0000000000247805 */ /* 0x000fe2000001ff00 */
[----:B------:R-:W-:Y:S01]  /*6550*/  @P1 IMAD R5, R5, 0x800, R52 ;  /* 0x0000080005051824 */ /* 0x000fe200078e0234 */
[----:B------:R-:W-:Y:S05]  /*6560*/  @P1 WARPSYNC.ALL ;  /* 0x0000000000001948 */ /* 0x000fea0003800000 */
[----:B------:R-:W-:Y:S01]  /*6570*/  @P1 LEA R5, R5, UR44, 0x2 ;  /* 0x0000002c05051c11 */ /* 0x000fe2000f8e10ff */
[----:B------:R-:W-:Y:S04]  /*6580*/  UIADD3 UR4, UPT, UPT, UR46, 0x1, URZ ;  /* 0x000000012e047890 */ /* 0x000fe8000fffe0ff */
[----:B------:R3:W4:Y:S01]  /*6590*/  @P1 LDSM.16.M88.4 R44, [R5+0x400] ;  /* 0x00040000052c183b */ /* 0x0007220000000200 */
[----:B------:R-:W-:Y:S01]  /*65a0*/  @P1 VIADD R4, R5, 0x400 ;  /* 0x0000040005041836 */ /* 0x000fe20000000000 */
[----:B------:R-:W-:Y:S01]  /*65b0*/  UISETP.NE.AND UP0, UPT, UR4, 0x3, UPT ;  /* 0x000000030400788c */ /* 0x000fe2000bf05270 */
[C-C-:B-1----:R-:W-:Y:S02]  /*65c0*/  @P1 IMAD R2, R63.reuse, 0x4, R5.reuse ;  /* 0x000000043f021824 */ /* 0x142fe400078e0205 */
[C---:B------:R-:W-:Y:S01]  /*65d0*/  @P1 IMAD R4, R62.reuse, 0x4, R4 ;  /* 0x000000043e041824 */ /* 0x040fe200078e0204 */
[----:B------:R-:W-:Y:S01]  /*65e0*/  USEL UR5, URZ, 0x1, UP0 ;  /* 0x00000001ff057887 */ /* 0x000fe20008000000 */
[----:B------:R-:W-:Y:S01]  /*65f0*/  @P1 IMAD R0, R62, 0x4, R5 ;  /* 0x000000043e001824 */ /* 0x000fe200078e0205 */
[----:B------:R3:W1:Y:S01]  /*6600*/  @P1 LDSM.16.M88.4 R40, [R2+0x400] ;  /* 0x000400000228183b */ /* 0x0006620000000200 */
[----:B------:R-:W-:Y:S01]  /*6610*/  @P1 IMAD R4, R63, 0x4, R4 ;  /* 0x000000043f041824 */ /* 0x000fe200078e0204 */
[----:B------:R-:W-:Y:S02]  /*6620*/  USEL UR4, UR4, URZ, UP0 ;  /* 0x000000ff04047287 */ /* 0x000fe40008000000 */
[----:B------:R3:W1:Y:S01]  /*6630*/  @P1 LDSM.16.M88.4 R32, [R0+0x400] ;  /* 0x000400000020183b */ /* 0x0006620000000200 */
[----:B------:R-:W-:Y:S03]  /*6640*/  LOP3.LUT R74, R74, UR5, RZ, 0x3c, !PT ;  /* 0x000000054a4a7c12 */ /* 0x000fe6000f8e3cff */
[----:B------:R3:W1:Y:S01]  /*6650*/  @P1 LDSM.16.M88.4 R36, [R4] ;  /* 0x000000000424183b */ /* 0x0006620000000200 */
[----:B------:R-:W-:Y:S03]  /*6660*/  IMAD.U32 R75, RZ, RZ, UR4 ;  /* 0x00000004ff4b7e24 */ /* 0x000fe6000f8e00ff */
.L_x_96:
[----:B------:R-:W-:Y:S05]  /*6670*/  BSYNC B1 ;  /* 0x0000000000017941 */ /* 0x000fea0003800000 */
.L_x_95:
[----:B---3--:R-:W-:Y:S04]  /*6680*/  SHF.R.U32.HI R0, RZ, 0x15, R25 ;  /* 0x00000015ff007819 */ /* 0x008fe80000011619 */
[----:B------:R-:W-:Y:S01]  /*6690*/  LOP3.LUT P1, RZ, R0, 0x3, R54, 0x48, !PT ;  /* 0x0000000300ff7812 */ /* 0x000fe20007824836 */
[----:B------:R-:W-:Y:S01]  /*66a0*/  @!UPT UIADD3 URZ, UPT, UPT, URZ, URZ, URZ ;  /* 0x000000fffffff290 */ /* 0x000fe2000fffe0ff */
[----:B--2---:R-:W-:Y:S11]  /*66b0*/  @P0 BRA `(.L_x_100) ;  /* 0x0000000000080947 */ /* 0x004ff60003800000 */
[----:B------:R-:W2:Y:S02]  /*66c0*/  SYNCS.PHASECHK.TRANS64.TRYWAIT P0, [R71+URZ+0xc0], R3 ;  /* 0x0000c003470075a7 */ /* 0x000ea400080011ff */
[----:B--2---:R-:W-:Y:S05]  /*66d0*/  @!P0 BRA `(.L_x_101) ;  /* 0x0000002000088947 */ /* 0x004fea0003800000 */
.L_x_100:
[----:B------:R-:W-:Y:S05]  /*66e0*/  @!P1 BRA `(.L_x_102) ;  /* 0x0000000000409947 */ /* 0x000fea0003800000 */
[----:B------:R-:W3:Y:S01]  /*66f0*/  LDCU.64 UR8, c[0x4][0x70] ;  /* 0x01000e00ff0877ac */ /* 0x000ee20008000a00 */
[----:B--2---:R-:W-:Y:S01]  /*6700*/  MOV R3, 0x0 ;  /* 0x0000000000037802 */ /* 0x004fe20000000f00 */
[----:B------:R-:W-:Y:S02]  /*6710*/  HFMA2 R12, -RZ, RZ, 0, 5.9604644775390625e-08 ;  /* 0x00000001ff0c7431 */ /* 0x000fe400000001ff */
[----:B------:R-:W-:Y:S02]  /*6720*/  IMAD.MOV.U32 R8, RZ, RZ, 0x192 ;  /* 0x00000192ff087424 */ /* 0x000fe400078e00ff */
[----:B------:R-:W-:Y:S01]  /*6730*/  IMAD.MOV.U32 R13, RZ, RZ, RZ ;  /* 0x000000ffff0d7224 */ /* 0x000fe200078e00ff */
[----:B------:R-:W2:Y:S01]  /*6740*/  LDCU.64 UR6, c[0x4][0x78] ;  /* 0x01000f00ff0677ac */ /* 0x000ea20008000a00 */
[----:B------:R-:W1:Y:S01]  /*6750*/  LDC.64 R2, c[0x4][R3] ;  /* 0x0100000003027b82 */ /* 0x000e620000000a00 */
[----:B------:R-:W5:Y:S01]  /*6760*/  LDCU.64 UR4, c[0x4][0x10] ;  /* 0x01000200ff0477ac */ /* 0x000f620008000a00 */
[----:B---3--:R-:W-:Y:S01]  /*6770*/  MOV R5, UR9 ;  /* 0x0000000900057c02 */ /* 0x008fe20008000f00 */
[----:B------:R-:W-:Y:S01]  /*6780*/  IMAD.U32 R4, RZ, RZ, UR8 ;  /* 0x00000008ff047e24 */ /* 0x000fe2000f8e00ff */
[----:B--2---:R-:W-:Y:S01]  /*6790*/  MOV R7, UR7 ;  /* 0x0000000700077c02 */ /* 0x004fe20008000f00 */
[----:B------:R-:W-:Y:S01]  /*67a0*/  IMAD.U32 R6, RZ, RZ, UR6 ;  /* 0x00000006ff067e24 */ /* 0x000fe2000f8e00ff */
[----:B-----5:R-:W-:Y:S01]  /*67b0*/  MOV R11, UR5 ;  /* 0x00000005000b7c02 */ /* 0x020fe20008000f00 */
[----:B------:R-:W-:Y:S02]  /*67c0*/  IMAD.U32 R10, RZ, RZ, UR4 ;  /* 0x00000004ff0a7e24 */ /* 0x000fe4000f8e00ff */
[----:B------:R-:W-:Y:S07]  /*67d0*/  LEPC R20, `(.L_x_102) ;  /* 0x000000001014794e */ /* 0x000fee0000000000 */
[----:B-1--4-:R-:W-:Y:S05]  /*67e0*/  CALL.ABS.NOINC R2 ;  /* 0x0000000002007343 */ /* 0x012fea0003c00000 */
.L_x_102:
[----:B----4-:R-:W-:Y:S01]  /*67f0*/  LOP3.LUT R20, R44, 0xffffe000, RZ, 0xc0, !PT ;  /* 0xffffe0002c147812 */ /* 0x010fe200078ec0ff */
[----:B------:R-:W-:Y:S05]  /*6800*/  WARPSYNC.ALL ;  /* 0x0000000000007948 */ /* 0x000fea0003800000 */
[----:B------:R-:W-:Y:S01]  /*6810*/  R2UR UR4, R25 ;  /* 0x00000000190472ca */ /* 0x000fe200000e0000 */
[----:B------:R-:W-:Y:S01]  /*6820*/  IMAD.SHL.U32 R73, R63, 0x4, RZ ;  /* 0x000000043f497824 */ /* 0x000fe200078e00ff */
[----:B------:R-:W-:Y:S01]  /*6830*/  LOP3.LUT R21, R45, 0xffffe000, RZ, 0xc0, !PT ;  /* 0xffffe0002d157812 */ /* 0x000fe200078ec0ff */
[----:B------:R-:W-:Y:S01]  /*6840*/  IMAD.SHL.U32 R72, R62, 0x4, RZ ;  /* 0x000000043e487824 */ /* 0x000fe200078e00ff */
[----:B------:R-:W-:Y:S01]  /*6850*/  LOP3.LUT R27, R46, 0xffffe000, RZ, 0xc0, !PT ;  /* 0xffffe0002e1b7812 */ /* 0x000fe200078ec0ff */
[----:B------:R-:W-:Y:S01]  /*6860*/  BSSY.RECONVERGENT B0, `(.L_x_103) ;  /* 0x000005a000007945 */ /* 0x000fe20003800200 */
[----:B------:R-:W-:Y:S07]  /*6870*/  ISETP.NE.AND P0, PT, R64, RZ, PT ;  /* 0x000000ff4000720c */ /* 0x000fee0003f05270 */
[----:B------:R-:W3:Y:S02]  /*6880*/  LDTM.16dp128bit.x8 R4, tmem[UR4] ;  /* 0x00000004000479ee */ /* 0x000ee40008180000 */
[C---:B---3--:R-:W-:Y:S01]  /*6890*/  FMUL R0, R24.reuse, R4 ;  /* 0x0000000418007220 */ /* 0x048fe20000400000 */
[C---:B------:R-:W-:Y:S01]  /*68a0*/  FMUL R2, R24.reuse, R5 ;  /* 0x0000000518027220 */ /* 0x040fe20000400000 */
[C---:B--2---:R-:W-:Y:S01]  /*68b0*/  FMUL R3, R24.reuse, R6 ;  /* 0x0000000618037220 */ /* 0x044fe20000400000 */
[----:B------:R-:W-:Y:S01]  /*68c0*/  FMUL R7, R24, R7 ;  /* 0x0000000718077220 */ /* 0x000fe20000400000 */
[C---:B------:R-:W-:Y:S01]  /*68d0*/  FFMA R28, R26.reuse, R20, R0 ;  /* 0x000000141a1c7223 */ /* 0x040fe20000000000 */
[----:B------:R-:W-:Y:S01]  /*68e0*/  LOP3.LUT R0, R47, 0xffffe000, RZ, 0xc0, !PT ;  /* 0xffffe0002f007812 */ /* 0x000fe200078ec0ff */
[----:B------:R-:W-:Y:S01]  /*68f0*/  FFMA R29, R26, R21, R2 ;  /* 0x000000151a1d7223 */ /* 0x000fe20000000002 */
[----:B-1----:R-:W-:Y:S01]  /*6900*/  LOP3.LUT R2, R40, 0xffffe000, RZ, 0xc0, !PT ;  /* 0xffffe00028027812 */ /* 0x002fe200078ec0ff */
[C---:B------:R-:W-:Y:S01]  /*6910*/  FFMA R30, R26.reuse, R27, R3 ;  /* 0x0000001b1a1e7223 */ /* 0x040fe20000000003 */
[----:B------:R-:W-:Y:S01]  /*6920*/  LOP3.LUT R3, R41, 0xffffe000, RZ, 0xc0, !PT ;  /* 0xffffe00029037812 */ /* 0x000fe200078ec0ff */
[----:B------:R-:W-:Y:S01]  /*6930*/  FFMA R31, R26, R0, R7 ;  /* 0x000000001a1f7223 */ /* 0x000fe20000000007 */
[----:B------:R-:W-:Y:S01]  /*6940*/  LOP3.LUT R0, R42, 0xffffe000, RZ, 0xc0, !PT ;  /* 0xffffe0002a007812 */ /* 0x000fe200078ec0ff */
[C---:B------:R-:W-:Y:S01]  /*6950*/  FMUL R4, R24.reuse, R8 ;  /* 0x0000000818047220 */ /* 0x040fe20000400000 */
[----:B------:R-:W-:Y:S01]  /*6960*/  LOP3.LUT R7, R43, 0xffffe000, RZ, 0xc0, !PT ;  /* 0xffffe0002b077812 */ /* 0x000fe200078ec0ff */
[C---:B------:R-:W-:Y:S01]  /*6970*/  FMUL R5, R24.reuse, R9 ;  /* 0x0000000918057220 */ /* 0x040fe20000400000 */
[----:B------:R-:W-:Y:S01]  /*6980*/  F2FP.TF32.F32.PACK_B R28, R28 ;  /* 0x0000001cff1c723e */ /* 0x000fe200024050ff */
[----:B------:R-:W-:Y:S01]  /*6990*/  FMUL R6, R24, R10 ;  /* 0x0000000a18067220 */ /* 0x000fe20000400000 */
[----:B------:R-:W-:Y:S01]  /*69a0*/  F2FP.TF32.F32.PACK_B R29, R29 ;  /* 0x0000001dff1d723e */ /* 0x000fe200024050ff */
[----:B------:R-:W-:Y:S01]  /*69b0*/  FFMA R4, R26, R2, R4 ;  /* 0x000000021a047223 */ /* 0x000fe20000000004 */
[----:B------:R-:W-:Y:S01]  /*69c0*/  LOP3.LUT R2, R32, 0xffffe000, RZ, 0xc0, !PT ;  /* 0xffffe00020027812 */ /* 0x000fe200078ec0ff */
[----:B------:R-:W-:Y:S01]  /*69d0*/  FFMA R5, R26, R3, R5 ;  /* 0x000000031a057223 */ /* 0x000fe20000000005 */
[----:B------:R-:W-:Y:S01]  /*69e0*/  LOP3.LUT R3, R34, 0xffffe000, RZ, 0xc0, !PT ;  /* 0xffffe00022037812 */ /* 0x000fe200078ec0ff */
[----:B------:R-:W-:Y:S01]  /*69f0*/  FMUL R11, R24, R11 ;  /* 0x0000000b180b7220 */ /* 0x000fe20000400000 */
[----:B------:R-:W-:Y:S01]  /*6a00*/  F2FP.TF32.F32.PACK_B R30, R30 ;  /* 0x0000001eff1e723e */ /* 0x000fe200024050ff */
[----:B------:R-:W-:Y:S01]  /*6a10*/  FFMA R6, R26, R0, R6 ;  /* 0x000000001a067223 */ /* 0x000fe20000000006 */
[----:B------:R-:W-:Y:S01]  /*6a20*/  LOP3.LUT R0, R33, 0xffffe000, RZ, 0xc0, !PT ;  /* 0xffffe00021007812 */ /* 0x000fe200078ec0ff */
[C---:B------:R-:W-:Y:S01]  /*6a30*/  FMUL R8, R24.reuse, R12 ;  /* 0x0000000c18087220 */ /* 0x040fe20000400000 */
[----:B------:R-:W-:Y:S01]  /*6a40*/  F2FP.TF32.F32.PACK_B R31, R31 ;  /* 0x0000001fff1f723e */ /* 0x000fe200024050ff */
[----:B------:R-:W-:Y:S01]  /*6a50*/  FMUL R9, R24, R13 ;  /* 0x0000000d18097220 */ /* 0x000fe20000400000 */
[----:B------:R-:W-:Y:S01]  /*6a60*/  F2FP.TF32.F32.PACK_B R4, R4 ;  /* 0x00000004ff04723e */ /* 0x000fe200024050ff */
[----:B------:R-:W-:Y:S01]  /*6a70*/  FFMA R7, R26, R7, R11 ;  /* 0x000000071a077223 */ /* 0x000fe2000000000b */
[----:B------:R-:W-:Y:S01]  /*6a80*/  F2FP.TF32.F32.PACK_B R5, R5 ;  /* 0x00000005ff05723e */ /* 0x000fe200024050ff */
[----:B------:R-:W-:Y:S01]  /*6a90*/  FMUL R10, R24, R14 ;  /* 0x0000000e180a7220 */ /* 0x000fe20000400000 */
[----:B------:R-:W-:Y:S01]  /*6aa0*/  F2FP.TF32.F32.PACK_B R6, R6 ;  /* 0x00000006ff06723e */ /* 0x000fe200024050ff */
[----:B------:R-:W-:Y:S01]  /*6ab0*/  FFMA R8, R26, R2, R8 ;  /* 0x000000021a087223 */ /* 0x000fe20000000008 */
[----:B------:R-:W-:Y:S01]  /*6ac0*/  LOP3.LUT R2, R35, 0xffffe000, RZ, 0xc0, !PT ;  /* 0xffffe00023027812 */ /* 0x000fe200078ec0ff */
[----:B------:R-:W-:Y:S01]  /*6ad0*/  FMUL R12, R24, R16 ;  /* 0x00000010180c7220 */ /* 0x000fe20000400000 */
[----:B------:R-:W-:Y:S01]  /*6ae0*/  LOP3.LUT R16, R36, 0xffffe000, RZ, 0xc0, !PT ;  /* 0xffffe00024107812 */ /* 0x000fe200078ec0ff */
[----:B------:R-:W-:Y:S01]  /*6af0*/  FFMA R9, R26, R0, R9 ;  /* 0x000000001a097223 */ /* 0x000fe20000000009 */
[----:B------:R-:W-:Y:S01]  /*6b00*/  LOP3.LUT R0, R37, 0xffffe000, RZ, 0xc0, !PT ;  /* 0xffffe00025007812 */ /* 0x000fe200078ec0ff */
[----:B------:R-:W-:Y:S01]  /*6b10*/  FMUL R15, R24, R15 ;  /* 0x0000000f180f7220 */ /* 0x000fe20000400000 */
[----:B------:R-:W-:Y:S01]  /*6b20*/  FFMA R10, R26, R3, R10 ;  /* 0x000000031a0a7223 */ /* 0x000fe2000000000a */
[----:B------:R-:W-:Y:S02]  /*6b30*/  IMAD.U32 R3, RZ, RZ, UR46 ;  /* 0x0000002eff037e24 */ /* 0x000fe4000f8e00ff */
[----:B------:R-:W-:Y:S01]  /*6b40*/  FMUL R13, R24, R17 ;  /* 0x00000011180d7220 */ /* 0x000fe20000400000 */
[C---:B------:R-:W-:Y:S01]  /*6b50*/  FFMA R11, R26.reuse, R2, R15 ;  /* 0x000000021a0b7223 */ /* 0x040fe2000000000f */
[----:B------:R-:W-:Y:S01]  /*6b60*/  FFMA R12, R26, R16, R12 ;  /* 0x000000101a0c7223 */ /* 0x000fe2000000000c */
[----:B------:R-:W-:Y:S01]  /*6b70*/  IMAD R16, R3, 0x800, R52 ;  /* 0x0000080003107824 */ /* 0x000fe200078e0234 */
[----:B------:R-:W-:Y:S01]  /*6b80*/  LOP3.LUT R2, R38, 0xffffe000, RZ, 0xc0, !PT ;  /* 0xffffe00026027812 */ /* 0x000fe200078ec0ff */
[C---:B------:R-:W-:Y:S01]  /*6b90*/  FMUL R14, R24.reuse, R18 ;  /* 0x00000012180e7220 */ /* 0x040fe20000400000 */
[----:B------:R-:W-:Y:S01]  /*6ba0*/  LOP3.LUT R3, R39, 0xffffe000, RZ, 0xc0, !PT ;  /* 0xffffe00027037812 */ /* 0x000fe200078ec0ff */
[----:B------:R-:W-:Y:S01]  /*6bb0*/  FMUL R19, R24, R19 ;  /* 0x0000001318137220 */ /* 0x000fe20000400000 */
[----:B------:R-:W-:Y:S01]  /*6bc0*/  LEA R16, R16, UR44, 0x2 ;  /* 0x0000002c10107c11 */ /* 0x000fe2000f8e10ff */
[C---:B------:R-:W-:Y:S01]  /*6bd0*/  FFMA R13, R26.reuse, R0, R13 ;  /* 0x000000001a0d7223 */ /* 0x040fe2000000000d */
[C---:B------:R-:W-:Y:S01]  /*6be0*/  FFMA R14, R26.reuse, R2, R14 ;  /* 0x000000021a0e7223 */ /* 0x040fe2000000000e */
[----:B------:R-:W-:Y:S01]  /*6bf0*/  FFMA R15, R26, R3, R19 ;  /* 0x000000031a0f7223 */ /* 0x000fe20000000013 */
[C-C-:B------:R-:W-:Y:S01]  /*6c00*/  IADD3 R3, PT, PT, R73.reuse, 0x400, R16.reuse ;  /* 0x0000040049037810 */ /* 0x140fe20007ffe010 */
[----:B------:R1:W-:Y:S01]  /*6c10*/  STSM.16.M88.4 [R16+0x400], R28 ;  /* 0x0004001c10007844 */ /* 0x0003e20000000200 */
[----:B------:R-:W-:Y:S02]  /*6c20*/  F2FP.TF32.F32.PACK_B R7, R7 ;  /* 0x00000007ff07723e */ /* 0x000fe400024050ff */
[----:B------:R-:W-:Y:S02]  /*6c30*/  IADD3 R0, PT, PT, R72, 0x400, R16 ;  /* 0x0000040048007810 */ /* 0x000fe40007ffe010 */
[----:B------:R-:W-:Y:S03]  /*6c40*/  F2FP.TF32.F32.PACK_B R8, R8 ;  /* 0x00000008ff08723e */ /* 0x000fe600024050ff */
[----:B------:R1:W-:Y:S01]  /*6c50*/  STSM.16.M88.4 [R3], R4 ;  /* 0x0000000403007844 */ /* 0x0003e20000000200 */
[----:B------:R-:W-:Y:S01]  /*6c60*/  F2FP.TF32.F32.PACK_B R9, R9 ;  /* 0x00000009ff09723e */ /* 0x000fe200024050ff */
[----:B------:R-:W-:Y:S01]  /*6c70*/  IMAD.IADD R2, R73, 0x1, R0 ;  /* 0x0000000149027824 */ /* 0x000fe200078e0200 */
[----:B------:R-:W-:Y:S02]  /*6c80*/  F2FP.TF32.F32.PACK_B R10, R10 ;  /* 0x0000000aff0a723e */ /* 0x000fe400024050ff */
[----:B------:R-:W-:Y:S02]  /*6c90*/  F2FP.TF32.F32.PACK_B R11, R11 ;  /* 0x0000000bff0b723e */ /* 0x000fe400024050ff */
[----:B------:R-:W-:Y:S02]  /*6ca0*/  F2FP.TF32.F32.PACK_B R12, R12 ;  /* 0x0000000cff0c723e */ /* 0x000fe400024050ff */
[----:B------:R-:W-:Y:S01]  /*6cb0*/  F2FP.TF32.F32.PACK_B R13, R13 ;  /* 0x0000000dff0d723e */ /* 0x000fe200024050ff */
[----:B------:R1:W-:Y:S01]  /*6cc0*/  STSM.16.M88.4 [R0], R8 ;  /* 0x0000000800007844 */ /* 0x0003e20000000200 */
[----:B------:R-:W-:Y:S02]  /*6cd0*/  F2FP.TF32.F32.PACK_B R14, R14 ;  /* 0x0000000eff0e723e */ /* 0x000fe400024050ff */
[----:B------:R-:W-:Y:S05]  /*6ce0*/  F2FP.TF32.F32.PACK_B R15, R15 ;  /* 0x0000000fff0f723e */ /* 0x000fea00024050ff */
[----:B------:R1:W-:Y:S01]  /*6cf0*/  STSM.16.M88.4 [R2], R12 ;  /* 0x0000000c02007844 */ /* 0x0003e20000000200 */
[----:B------:R-:W-:Y:S01]  /*6d00*/  @!PT LDS RZ, [RZ] ;  /* 0x00000000fffff984 */ /* 0x000fe20000000800 */
[----:B------:R-:W-:Y:S01]  /*6d10*/  @!PT LDS RZ, [RZ] ;  /* 0x00000000fffff984 */ /* 0x000fe20000000800 */
[----:B------:R-:W-:Y:S01]  /*6d20*/  @!PT LDS RZ, [RZ] ;  /* 0x00000000fffff984 */ /* 0x000fe20000000800 */
[----:B------:R-:W-:Y:S01]  /*6d30*/  @!PT LDS RZ, [RZ] ;  /* 0x00000000fffff984 */ /* 0x000fe20000000800 */
[----:B------:R2:W-:Y:S07]  /*6d40*/  MEMBAR.ALL.CTA ;  /* 0x0000000000007992 */ /* 0x0005ee0000008000 */
[----:B--2---:R-:W2:Y:S02]  /*6d50*/  FENCE.VIEW.ASYNC.S ;  /* 0x00000000000073c6 */ /* 0x004ea40000000000 */
[----:B--2---:R-:W-:Y:S06]  /*6d60*/  BAR.SYNC.DEFER_BLOCKING 0x1, 0x80 ;  /* 0x0042000000007b1d */ /* 0x004fec0000010000 */
[----:B------:R-:W-:Y:S05]  /*6d70*/  @P0 BRA `(.L_x_104) ;  /* 0x0000000000200947 */ /* 0x000fea0003800000 */
[----:B------:R-:W2:Y:S01]  /*6d80*/  LDCU.64 UR6, c[0x0][0x348] ;  /* 0x00006900ff0677ac */ /* 0x000ea20008000a00 */
[----:B------:R-:W-:Y:S01]  /*6d90*/  ULEA UR5, UR46, UR44, 0xd ;  /* 0x0000002c2e057291 */ /* 0x000fe2000f8e68ff */
[----:B------:R-:W-:Y:S03]  /*6da0*/  UMOV UR51, UR36 ;  /* 0x0000002400337c82 */ /* 0x000fe60008000000 */
[----:B------:R-:W-:Y:S02]  /*6db0*/  UIADD3 UR48, UPT, UPT, UR5, 0x400, URZ ;  /* 0x0000040005307890 */ /* 0x000fe4000fffe0ff */
[----:B--2---:R-:W-:Y:S04]  /*6dc0*/  UIADD3 UR4, UP0, UPT, UR6, 0x680, URZ ;  /* 0x0000068006047890 */ /* 0x004fe8000ff1e0ff */
[----:B------:R-:W-:Y:S09]  /*6dd0*/  UIADD3.X UR5, UPT, UPT, URZ, UR7, URZ, UP0, !UPT ;  /* 0x00000007ff057290 */ /* 0x000ff200087fe4ff */
[----:B------:R2:W-:Y:S02]  /*6de0*/  UTMASTG.3D [UR48], [UR4] ;  /* 0x00000030040073b5 */ /* 0x0005e40008010000 */
[----:B--2---:R0:W-:Y:S02]  /*6df0*/  UTMACMDFLUSH ;  /* 0x00000000000079b7 */ /* 0x0041e40000000000 */
.L_x_104:
[----:B------:R-:W-:Y:S05]  /*6e00*/  BSYNC.RECONVERGENT B0 ;  /* 0x0000000000007941 */ /* 0x000fea0003800200 */
.L_x_103:
[----:B------:R-:W-:Y:S01]  /*6e10*/  UIADD3 UR47, UPT, UPT, UR46, 0x1, URZ ;  /* 0x000000012e2f7890 */ /* 0x000fe2000fffe0ff */
[----:B------:R-:W-:Y:S03]  /*6e20*/  BSSY.RECONVERGENT B0, `(.L_x_105) ;  /* 0x0000005000007945 */ /* 0x000fe60003800200 */
[----:B------:R-:W-:Y:S04]  /*6e30*/  UISETP.NE.AND UP0, UPT, UR47, 0x3, UPT ;  /* 0x000000032f00788c */ /* 0x000fe8000bf05270 */
[----:B------:R-:W-:Y:S01]  /*6e40*/  USEL UR45, UR47, URZ, UP0 ;  /* 0x000000ff2f2d7287 */ /* 0x000fe20008000000 */
[----:B------:R-:W-:Y:S11]  /*6e50*/  @P0 BRA `(.L_x_106) ;  /* 0x0000000000040947 */ /* 0x000ff60003800000 */
[----:B------:R-:W-:Y:S04]  /*6e60*/  DEPBAR.LE SB0, 0x1 ;  /* 0x000080400000791a */ /* 0x000fe80000000000 */
.L_x_106:
[----:B------:R-:W-:Y:S05]  /*6e70*/  BSYNC.RECONVERGENT B0 ;  /* 0x0000000000007941 */ /* 0x000fea0003800200 */
.L_x_105:
[----:B------:R-:W-:Y:S01]  /*6e80*/  BAR.SYNC.DEFER_BLOCKING 0x1, 0x80 ;  /* 0x0042000000007b1d */ /* 0x000fe20000010000 */
[----:B------:R-:W-:Y:S01]  /*6e90*/  ISETP.NE.AND P1, PT, R70, RZ, PT ;  /* 0x000000ff4600720c */ /* 0x000fe20003f25270 */
[----:B------:R-:W-:Y:S01]  /*6ea0*/  UISETP.NE.AND UP0, UPT, UR53, URZ, UPT ;  /* 0x000000ff3500728c */ /* 0x000fe2000bf05270 */
[----:B-1----:R-:W-:Y:S11]  /*6eb0*/  LEA R2, R75, UR44, 0x3 ;  /* 0x0000002c4b027c11 */ /* 0x002ff6000f8e18ff */
[----:B------:R-:W-:Y:S01]  /*6ec0*/  @P1 SHF.L.U32 R3, R74, 0x1f, RZ ;  /* 0x0000001f4a031819 */ /* 0x000fe200000006ff */
[----:B------:R-:W-:Y:S06]  /*6ed0*/  BRA.U !UP0, `(.L_x_107) ;  /* 0x0000000108247547 */ /* 0x000fec000b800000 */
[----:B------:R-:W-:Y:S01]  /*6ee0*/  IMAD.U32 R4, RZ, RZ, UR52 ;  /* 0x00000034ff047e24 */ /* 0x000fe2000f8e00ff */
[----:B------:R-:W-:Y:S01]  /*6ef0*/  MOV R0, UR54 ;  /* 0x0000003600007c02 */ /* 0x000fe20008000f00 */
[----:B------:R-:W-:Y:S03]  /*6f00*/  UIADD3 UR4, UPT, UPT, UR52, 0x1, URZ ;  /* 0x0000000134047890 */ /* 0x000fe6000fffe0ff */
[----:B------:R-:W-:Y:S01]  /*6f10*/  @P1 LEA R4, R4, UR44, 0x3 ;  /* 0x0000002c04041c11 */ /* 0x000fe2000f8e18ff */
[----:B------:R-:W-:Y:S04]  /*6f20*/  UISETP.NE.AND UP0, UPT, UR4, 0x3, UPT ;  /* 0x000000030400788c */ /* 0x000fe8000bf05270 */
[----:B------:R-:W-:Y:S01]  /*6f30*/  @P1 VIADD R4, R4, 0x78 ;  /* 0x0000007804041836 */ /* 0x000fe20000000000 */
[----:B------:R-:W-:Y:S04]  /*6f40*/  USEL UR52, UR4, URZ, UP0 ;  /* 0x000000ff04347287 */ /* 0x000fe80008000000 */
[----:B------:R-:W-:Y:S04]  /*6f50*/  @P1 PRMT R0, R0, 0x654, R4 ;  /* 0x0000065400001816 */ /* 0x000fe80000000004 */
[----:B------:R1:W-:Y:S04]  /*6f60*/  @P1 SYNCS.ARRIVE.TRANS64.RED.A1T0 RZ, [R0+URZ], RZ ;  /* 0x000000ff00ff19a7 */ /* 0x0003e800081004ff */
.L_x_107:
[----:B------:R-:W2:Y:S01]  /*6f70*/  @P1 SYNCS.PHASECHK.TRANS64.TRYWAIT P0, [R2+URZ+0x60], R3 ;  /* 0x00006003020015a7 */ /* 0x000ea200080011ff */
[----:B------:R-:W-:Y:S01]  /*6f80*/  BSSY B1, `(.L_x_108) ;  /* 0x0000017000017945 */ /* 0x000fe20003800000 */
[----:B--2---:R-:W-:Y:S03]  /*6f90*/  @P1 SEL R76, RZ, 0x1, !P0 ;  /* 0x00000001ff4c1807 */ /* 0x004fe60004000000 */
[----:B------:R-:W-:Y:S05]  /*6fa0*/  @!P1 BRA `(.L_x_109) ;  /* 0x0000000000509947 */ /* 0x000fea0003800000 */
[----:B------:R-:W-:Y:S01]  /*6fb0*/  ISETP.NE.AND P1, PT, R77, RZ, PT ;  /* 0x000000ff4d00720c */ /* 0x000fe20003f25270 */
[----:B------:R-:W-:Y:S01]  /*6fc0*/  BSSY B0, `(.L_x_110) ;  /* 0x000000a000007945 */ /* 0x000fe20003800000 */
[----:B------:R-:W-:Y:S11]  /*6fd0*/  ISETP.NE.AND P0, PT, R76, RZ, PT ;  /* 0x000000ff4c00720c */ /* 0x000ff60003f05270 */
[----:B------:R-:W-:Y:S05]  /*6fe0*/  @P1 IMAD R4, R75, 0x800, R52 ;  /* 0x000008004b041824 */ /* 0x000fea00078e0234 */
[----:B------:R-:W-:Y:S05]  /*6ff0*/  @P1 LEA R4, R4, UR44, 0x2 ;  /* 0x0000002c04041c11 */ /* 0x000fea000f8e10ff */
[--C-:B-1----:R-:W-:Y:S02]  /*7000*/  @P1 IMAD.IADD R0, R72, 0x1, R4.reuse ;  /* 0x0000000148001824 */ /* 0x102fe400078e0204 */
[----:B------:R-:W-:Y:S01]  /*7010*/  @P1 IMAD.IADD R3, R73, 0x1, R4 ;  /* 0x0000000149031824 */ /* 0x000fe200078e0204 */
[----:B------:R-:W-:Y:S06]  /*7020*/  @P0 BRA `(.L_x_111) ;  /* 0x00000000000c0947 */ /* 0x000fec0003800000 */
[----:B------:R-:W-:Y:S04]  /*7030*/  SHF.L.U32 R74, R74, 0x1f, RZ ;  /* 0x0000001f4a4a7819 */ /* 0x000fe800000006ff */
[----:B------:R-:W1:Y:S02]  /*7040*/  SYNCS.PHASECHK.TRANS64.TRYWAIT P0, [R2+URZ+0x60], R74 ;  /* 0x0000604a020075a7 */ /* 0x000e6400080011ff */
[----:B-1----:R-:W-:Y:S05]  /*7050*/  @!P0 BRA `(.L_x_112) ;  /* 0x0000001400bc8947 */ /* 0x002fea0003800000 */
.L_x_111:
[----:B------:R-:W-:Y:S05]  /*7060*/  BSYNC B0 ;  /* 0x0000000000007941 */ /* 0x000fea0003800000 */
.L_x_110:
[----:B------:R-:W-:Y:S11]  /*7070*/  ISETP.NE.AND P0, PT, R77, RZ, PT ;  /* 0x000000ff4d00720c */ /* 0x000ff60003f05270 */
[----:B------:R-:W-:Y:S02]  /*7080*/  @!UPT UIADD3 URZ, UPT, UPT, URZ, URZ, URZ ;  /* 0x000000fffffff290 */ /* 0x000fe4000fffe0ff */
[----:B-1----:R-:W-:Y:S01]  /*7090*/  @P0 IADD3 R2, PT, PT, R73, R0, RZ ;  /* 0x0000000049020210 */ /* 0x002fe20007ffe0ff */
[----:B------:R-:W-:Y:S05]  /*70a0*/  @P0 WARPSYNC.ALL ;  /* 0x0000000000000948 */ /* 0x000fea0003800000 */
[----:B------:R2:W3:Y:S04]  /*70b0*/  @P0 LDSM.16.M88.4 R44, [R4+0x400] ;  /* 0x00040000042c083b */ /* 0x0004e80000000200 */
[----:B------:R2:W4:Y:S04]  /*70c0*/  @P0 LDSM.16.M88.4 R40, [R3+0x400] ;  /* 0x000400000328083b */ /* 0x0005280000000200 */
[----:B------:R2:W1:Y:S04]  /*70d0*/  @P0 LDSM.16.M88.4 R32, [R0+0x400] ;  /* 0x000400000020083b */ /* 0x0004680000000200 */
[----:B------:R2:W1:Y:S02]  /*70e0*/  @P0 LDSM.16.M88.4 R36, [R2+0x400] ;  /* 0x000400000224083b */ /* 0x0004640000000200 */
.L_x_109:
[----:B------:R-:W-:Y:S05]  /*70f0*/  BSYNC B1 ;  /* 0x0000000000017941 */ /* 0x000fea0003800000 */
.L_x_108:
[----:B-12---:R-:W-:Y:S05]  /*7100*/  VIADD R0, R25, 0x20 ;  /* 0x0000002019007836 */ /* 0x006fea0000000000 */
[----:B------:R-:W-:Y:S04]  /*7110*/  SHF.R.U32.HI R0, RZ, 0x15, R0 ;  /* 0x00000015ff007819 */ /* 0x000fe80000011600 */
[----:B------:R-:W-:Y:S11]  /*7120*/  LOP3.LUT P0, RZ, R0, 0x3, R54, 0x48, !PT ;  /* 0x0000000300ff7812 */ /* 0x000ff60007804836 */
[----:B------:R-:W-:Y:S02]  /*7130*/  @!UPT UIADD3 URZ, UPT, UPT, URZ, URZ, URZ ;  /* 0x000000fffffff290 */ /* 0x000fe4000fffe0ff */
[----:B------:R-:W-:Y:S05]  /*7140*/  @!P0 BRA `(.L_x_113) ;  /* 0x0000000000408947 */ /* 0x000fea0003800000 */
[----:B------:R-:W1:Y:S01]  /*7150*/  LDCU.64 UR8, c[0x4][0x70] ;  /* 0x01000e00ff0877ac */ /* 0x000e620008000a00 */
[----:B------:R-:W-:Y:S01]  /*7160*/  MOV R3, 0x0 ;  /* 0x0000000000037802 */ /* 0x000fe20000000f00 */
[----:B------:R-:W-:Y:S02]  /*7170*/  HFMA2 R12, -RZ, RZ, 0, 5.9604644775390625e-08 ;  /* 0x00000001ff0c7431 */ /* 0x000fe400000001ff */
[----:B------:R-:W-:Y:S02]  /*7180*/  IMAD.MOV.U32 R8, RZ, RZ, 0x192 ;  /* 0x00000192ff087424 */ /* 0x000fe400078e00ff */
[----:B------:R-:W-:Y:S01]  /*7190*/  IMAD.MOV.U32 R13, RZ, RZ, RZ ;  /* 0x000000ffff0d7224 */ /* 0x000fe200078e00ff */
[----:B------:R-:W2:Y:S01]  /*71a0*/  LDCU.64 UR6, c[0x4][0x78] ;  /* 0x01000f00ff0677ac */ /* 0x000ea20008000a00 */
[----:B------:R-:W3:Y:S01]  /*71b0*/  LDC.64 R2, c[0x4][R3] ;  /* 0x0100000003027b82 */ /* 0x000ee20000000a00 */
[----:B------:R-:W5:Y:S01]  /*71c0*/  LDCU.64 UR4, c[0x4][0x10] ;  /* 0x01000200ff0477ac */ /* 0x000f620008000a00 */
[----:B-1----:R-:W-:Y:S01]  /*71d0*/  MOV R5, UR9 ;  /* 0x0000000900057c02 */ /* 0x002fe20008000f00 */
[----:B------:R-:W-:Y:S01]  /*71e0*/  IMAD.U32 R4, RZ, RZ, UR8 ;  /* 0x00000008ff047e24 */ /* 0x000fe2000f8e00ff */
[----:B--2---:R-:W-:Y:S01]  /*71f0*/  MOV R7, UR7 ;  /* 0x0000000700077c02 */ /* 0x004fe20008000f00 */
[----:B------:R-:W-:Y:S01]  /*7200*/  IMAD.U32 R6, RZ, RZ, UR6 ;  /* 0x00000006ff067e24 */ /* 0x000fe2000f8e00ff */
[----:B-----5:R-:W-:Y:S01]  /*7210*/  MOV R11, UR5 ;  /* 0x00000005000b7c02 */ /* 0x020fe20008000f00 */
[----:B------:R-:W-:Y:S02]  /*7220*/  IMAD.U32 R10, RZ, RZ, UR4 ;  /* 0x00000004ff0a7e24 */ /* 0x000fe4000f8e00ff */
[----:B------:R-:W-:Y:S07]  /*7230*/  LEPC R20, `(.L_x_113) ;  /* 0x000000001014794e */ /* 0x000fee0000000000 */
[----:B---34-:R-:W-:Y:S05]  /*7240*/  CALL.ABS.NOINC R2 ;  /* 0x0000000002007343 */ /* 0x018fea0003c00000 */
.L_x_113:
[----:B------:R-:W-:Y:S01]  /*7250*/  ISETP.NE.AND P0, PT, R64, RZ, PT ;  /* 0x000000ff4000720c */ /* 0x000fe20003f05270 */
[----:B------:R-:W-:Y:S05]  /*7260*/  WARPSYNC.ALL ;  /* 0x0000000000007948 */ /* 0x000fea0003800000 */
[----:B------:R-:W-:Y:S01]  /*7270*/  R2UR UR4, R25 ;  /* 0x00000000190472ca */ /* 0x000fe200000e0000 */
[----:B------:R-:W-:Y:S01]  /*7280*/  BSSY.RECONVERGENT B0, `(.L_x_114) ;  /* 0x0000063000007945 */ /* 0x000fe20003800200 */
[----:B---3--:R-:W-:Y:S02]  /*7290*/  LOP3.LUT R0, R44, 0xffffe000, RZ, 0xc0, !PT ;  /* 0xffffe0002c007812 */ /* 0x008fe400078ec0ff */
[----:B------:R-:W-:Y:S02]  /*72a0*/  LOP3.LUT R2, R45, 0xffffe000, RZ, 0xc0, !PT ;  /* 0xffffe0002d027812 */ /* 0x000fe400078ec0ff */
[----:B------:R-:W-:Y:S02]  /*72b0*/  LOP3.LUT R3, R46, 0xffffe000, RZ, 0xc0, !PT ;  /* 0xffffe0002e037812 */ /* 0x000fe400078ec0ff */
[----:B------:R-:W-:Y:S02]  /*72c0*/  LOP3.LUT R20, R47, 0xffffe000, RZ, 0xc0, !PT ;  /* 0xffffe0002f147812 */ /* 0x000fe400078ec0ff */
[----:B----4-:R-:W-:Y:S02]  /*72d0*/  LOP3.LUT R21, R40, 0xffffe000, RZ, 0xc0, !PT ;  /* 0xffffe00028157812 */ /* 0x010fe400078ec0ff */
[----:B------:R-:W-:Y:S01]  /*72e0*/  LOP3.LUT R25, R41, 0xffffe000, RZ, 0xc0, !PT ;  /* 0xffffe00029197812 */ /* 0x000fe200078ec0ff */
[----:B------:R-:W1:Y:S01]  /*72f0*/  LDTM.16dp128bit.x8 R4, tmem[UR4+0x20] ;  /* 0x00002004000479ee */ /* 0x000e620008180000 */
[----:B------:R-:W-:Y:S01]  /*7300*/  R2UR UR4, R71 ;  /* 0x00000000470472ca */ /* 0x000fe200000e0000 */
[----:B------:R-:W-:Y:S01]  /*7310*/  NOP ;  /* 0x0000000000007918 */ /* 0x000fe20000000000 */
[----:B------:R-:W-:Y:S02]  /*7320*/  LOP3.LUT R27, R42, 0xffffe000, RZ, 0xc0, !PT ;  /* 0xffffe0002a1b7812 */ /* 0x000fe400078ec0ff */
[----:B------:R-:W-:Y:S02]  /*7330*/  LOP3.LUT R28, R43, 0xffffe000, RZ, 0xc0, !PT ;  /* 0xffffe0002b1c7812 */ /* 0x000fe400078ec0ff */
[----:B------:R-:W-:Y:S02]  /*7340*/  LOP3.LUT R29, R32, 0xffffe000, RZ, 0xc0, !PT ;  /* 0xffffe000201d7812 */ /* 0x000fe400078ec0ff */
[----:B------:R-:W-:Y:S02]  /*7350*/  LOP3.LUT R30, R33, 0xffffe000, RZ, 0xc0, !PT ;  /* 0xffffe000211e7812 */ /* 0x000fe400078ec0ff */
[----:B------:R-:W-:Y:S02]  /*7360*/  LOP3.LUT R31, R34, 0xffffe000, RZ, 0xc0, !PT ;  /* 0xffffe000221f7812 */ /* 0x000fe400078ec0ff */
[----:B------:R-:W-:Y:S01]  /*7370*/  LOP3.LUT R32, R35, 0xffffe000, RZ, 0xc0, !PT ;  /* 0xffffe00023207812 */ /* 0x000fe200078ec0ff */
[----:B------:R-:W-:Y:S01]  /*7380*/  UIADD3 UR4, UPT, UPT, UR4, 0xe0, URZ ;  /* 0x000000e004047890 */ /* 0x000fe2000fffe0ff */
[----:B------:R-:W-:Y:S02]  /*7390*/  LOP3.LUT R33, R36, 0xffffe000, RZ, 0xc0, !PT ;  /* 0xffffe00024217812 */ /* 0x000fe400078ec0ff */
[----:B------:R-:W-:Y:S01]  /*73a0*/  LOP3.LUT R34, R37, 0xffffe000, RZ, 0xc0, !PT ;  /* 0xffffe00025227812 */ /* 0x000fe200078ec0ff */
[----:B------:R-:W-:Y:S01]  /*73b0*/  UPRMT UR4, UR54, 0x654, UR4 ;  /* 0x0000065436047896 */ /* 0x000fe20008000004 */
[----:B------:R-:W-:Y:S02]  /*73c0*/  LOP3.LUT R35, R38, 0xffffe000, RZ, 0xc0, !PT ;  /* 0xffffe00026237812 */ /* 0x000fe400078ec0ff */
[----:B------:R-:W-:Y:S01]  /*73d0*/  LOP3.LUT R36, R39, 0xffffe000, RZ, 0xc0, !PT ;  /* 0xffffe00027247812 */ /* 0x000fe200078ec0ff */
[C---:B-1----:R-:W-:Y:S01]  /*73e0*/  FMUL R4, R24.reuse, R4 ;  /* 0x0000000418047220 */ /* 0x042fe20000400000 */
[C---:B------:R-:W-:Y:S01]  /*73f0*/  FMUL R5, R24.reuse, R5 ;  /* 0x0000000518057220 */ /* 0x040fe20000400000 */
[C---:B------:R-:W-:Y:S01]  /*7400*/  FMUL R6, R24.reuse, R6 ;  /* 0x0000000618067220 */ /* 0x040fe20000400000 */
[----:B------:R-:W-:Y:S01]  /*7410*/  FMUL R7, R24, R7 ;  /* 0x0000000718077220 */ /* 0x000fe20000400000 */
[----:B------:R-:W-:Y:S01]  /*7420*/  FFMA R4, R26, R0, R4 ;  /* 0x000000001a047223 */ /* 0x000fe20000000004 */
[----:B------:R-:W-:Y:S02]  /*7430*/  IMAD.U32 R0, RZ, RZ, UR45 ;  /* 0x0000002dff007e24 */ /* 0x000fe4000f8e00ff */
[----:B------:R-:W-:Y:S01]  /*7440*/  FMUL R8, R24, R8 ;  /* 0x0000000818087220 */ /* 0x000fe20000400000 */
[----:B------:R-:W-:Y:S01]  /*7450*/  FFMA R5, R26, R2, R5 ;  /* 0x000000021a057223 */ /* 0x000fe20000000005 */
[----:B------:R-:W-:Y:S01]  /*7460*/  FMUL R9, R24, R9 ;  /* 0x0000000918097220 */ /* 0x000fe20000400000 */
[----:B------:R-:W-:Y:S01]  /*7470*/  F2FP.TF32.F32.PACK_B R4, R4 ;  /* 0x00000004ff04723e */ /* 0x000fe200024050ff */
[----:B------:R-:W-:Y:S01]  /*7480*/  FFMA R6, R26, R3, R6 ;  /* 0x000000031a067223 */ /* 0x000fe20000000006 */
[----:B------:R-:W-:Y:S01]  /*7490*/  FMUL R10, R24, R10 ;  /* 0x0000000a180a7220 */ /* 0x000fe20000400000 */
[----:B------:R-:W-:Y:S01]  /*74a0*/  F2FP.TF32.F32.PACK_B R5, R5 ;  /* 0x00000005ff05723e */ /* 0x000fe200024050ff */
[----:B------:R-:W-:Y:S01]  /*74b0*/  FFMA R7, R26, R20, R7 ;  /* 0x000000141a077223 */ /* 0x000fe20000000007 */
[----:B------:R-:W-:Y:S01]  /*74c0*/  IMAD R0, R0, 0x800, R52 ;  /* 0x0000080000007824 */ /* 0x000fe200078e0234 */
[----:B------:R-:W-:Y:S01]  /*74d0*/  F2FP.TF32.F32.PACK_B R6, R6 ;  /* 0x00000006ff06723e */ /* 0x000fe200024050ff */
[----:B------:R-:W-:Y:S01]  /*74e0*/  FMUL R11, R24, R11 ;  /* 0x0000000b180b7220 */ /* 0x000fe20000400000 */
[----:B------:R-:W-:Y:S01]  /*74f0*/  FFMA R8, R26, R21, R8 ;  /* 0x000000151a087223 */ /* 0x000fe20000000008 */
[----:B------:R-:W-:Y:S01]  /*7500*/  F2FP.TF32.F32.PACK_B R7, R7 ;  /* 0x00000007ff07723e */ /* 0x000fe200024050ff */
[----:B------:R-:W-:Y:S01]  /*7510*/  FMUL R12, R24, R12 ;  /* 0x0000000c180c7220 */ /* 0x000fe20000400000 */
[----:B------:R-:W-:Y:S01]  /*7520*/  LEA R0, R0, UR44, 0x2 ;  /* 0x0000002c00007c11 */ /* 0x000fe2000f8e10ff */
[----:B------:R-:W-:Y:S01]  /*7530*/  FFMA R9, R26, R25, R9 ;  /* 0x000000191a097223 */ /* 0x000fe20000000009 */
[----:B------:R-:W-:Y:S01]  /*7540*/  FMUL R13, R24, R13 ;  /* 0x0000000d180d7220 */ /* 0x000fe20000400000 */
        /* <DEDUP_REMOVED lines=12> */
[C---:B------:R-:W-:Y:S01]  /*7610*/  IADD3 R2, PT, PT, R73.reuse, 0x400, R0 ;  /* 0x0000040049027810 */ /* 0x040fe20007ffe000 */
[C---:B------:R-:W-:Y:S01]  /*7620*/  FFMA R16, R26.reuse, R33, R16 ;  /* 0x000000211a107223 */ /* 0x040fe20000000010 */
[----:B------:R-:W-:Y:S01]  /*7630*/  F2FP.TF32.F32.PACK_B R8, R8 ;  /* 0x00000008ff08723e */ /* 0x000fe200024050ff */
[----:B------:R-:W-:Y:S01]  /*7640*/  SYNCS.ARRIVE.TRANS64.RED.A1T0 RZ, [UR4], RZ ;  /* 0x000000ffffff79a7 */ /* 0x000fe20008100404 */
[----:B------:R1:W-:Y:S01]  /*7650*/  STSM.16.M88.4 [R0+0x400], R4 ;  /* 0x0004000400007844 */ /* 0x0003e20000000200 */
[----:B------:R-:W-:Y:S01]  /*7660*/  F2FP.TF32.F32.PACK_B R9, R9 ;  /* 0x00000009ff09723e */ /* 0x000fe200024050ff */
[C---:B------:R-:W-:Y:S01]  /*7670*/  FFMA R17, R26.reuse, R34, R17 ;  /* 0x000000221a117223 */ /* 0x040fe20000000011 */
[----:B------:R-:W-:Y:S01]  /*7680*/  F2FP.TF32.F32.PACK_B R10, R10 ;  /* 0x0000000aff0a723e */ /* 0x000fe200024050ff */
[C---:B------:R-:W-:Y:S01]  /*7690*/  FFMA R18, R26.reuse, R35, R18 ;  /* 0x000000231a127223 */ /* 0x040fe20000000012 */
[----:B------:R-:W-:Y:S01]  /*76a0*/  F2FP.TF32.F32.PACK_B R11, R11 ;  /* 0x0000000bff0b723e */ /* 0x000fe200024050ff */
[----:B------:R-:W-:Y:S01]  /*76b0*/  FFMA R19, R26, R36, R19 ;  /* 0x000000241a137223 */ /* 0x000fe20000000013 */
[----:B------:R-:W-:Y:S02]  /*76c0*/  IADD3 R72, PT, PT, R72, 0x400, R0 ;  /* 0x0000040048487810 */ /* 0x000fe40007ffe000 */
[----:B------:R-:W-:Y:S01]  /*76d0*/  F2FP.TF32.F32.PACK_B R12, R12 ;  /* 0x0000000cff0c723e */ /* 0x000fe200024050ff */
        /* <DEDUP_REMOVED lines=20> */
[----:B------:R-:W-:Y:S02]  /*7820*/  ULEA UR5, UR45, UR44, 0xd ;  /* 0x0000002c2d057291 */ /* 0x000fe4000f8e68ff */
[----:B------:R-:W-:Y:S02]  /*7830*/  UIADD3 UR9, UPT, UPT, UR49, 0x20, URZ ;  /* 0x0000002031097890 */ /* 0x000fe4000fffe0ff */
[----:B------:R-:W-:Y:S01]  /*7840*/  UIADD3 UR8, UPT, UPT, UR5, 0x400, URZ ;  /* 0x0000040005087890 */ /* 0x000fe2000fffe0ff */
[----:B------:R-:W-:Y:S01]  /*7850*/  UMOV UR10, UR50 ;  /* 0x00000032000a7c82 */ /* 0x000fe20008000000 */
[----:B------:R-:W-:Y:S01]  /*7860*/  UMOV UR11, UR36 ;  /* 0x00000024000b7c82 */ /* 0x000fe20008000000 */
[----:B--2---:R-:W-:Y:S04]  /*7870*/  UIADD3 UR4, UP0, UPT, UR6, 0x680, URZ ;  /* 0x0000068006047890 */ /* 0x004fe8000ff1e0ff */
[----:B------:R-:W-:Y:S09]  /*7880*/  UIADD3.X UR5, UPT, UPT, URZ, UR7, URZ, UP0, !UPT ;  /* 0x00000007ff057290 */ /* 0x000ff200087fe4ff */
[----:B------:R2:W-:Y:S02]  /*7890*/  UTMASTG.3D [UR8], [UR4] ;  /* 0x00000008040073b5 */ /* 0x0005e40008010000 */
[----:B--2---:R0:W-:Y:S02]  /*78a0*/  UTMACMDFLUSH ;  /* 0x00000000000079b7 */ /* 0x0041e40000000000 */
.L_x_115:
[----:B------:R-:W-:Y:S05]  /*78b0*/  BSYNC.RECONVERGENT B0 ;  /* 0x0000000000007941 */ /* 0x000fea0003800200 */
.L_x_114:
[----:B------:R-:W-:Y:S01]  /*78c0*/  UIADD3 UR4, UPT, UPT, UR45, 0x1, URZ ;  /* 0x000000012d047890 */ /* 0x000fe2000fffe0ff */
[----:B------:R-:W-:Y:S03]  /*78d0*/  BSSY.RECONVERGENT B0, `(.L_x_116) ;  /* 0x0000008000007945 */ /* 0x000fe60003800200 */
[----:B------:R-:W-:Y:S04]  /*78e0*/  UISETP.NE.AND UP0, UPT, UR4, 0x3, UPT ;  /* 0x000000030400788c */ /* 0x000fe8000bf05270 */
[----:B------:R-:W-:Y:S02]  /*78f0*/  UISETP.EQ.XOR UP1, UPT, UR47, 0x3, !UP0 ;  /* 0x000000032f00788c */ /* 0x000fe4000c722a70 */
[----:B------:R-:W-:Y:S02]  /*7900*/  USEL UR46, UR4, URZ, UP0 ;  /* 0x000000ff042e7287 */ /* 0x000fe40008000000 */
[----:B------:R-:W-:Y:S04]  /*7910*/  USEL UR5, URZ, 0x1, !UP1 ;  /* 0x00000001ff057887 */ /* 0x000fe8000c800000 */
[----:B------:R-:W-:Y:S01]  /*7920*/  ULOP3.LUT UR55, UR55, UR5, URZ, 0x3c, !UPT ;  /* 0x0000000537377292 */ /* 0x000fe2000f8e3cff */
[----:B------:R-:W-:Y:S11]  /*7930*/  @P0 BRA `(.L_x_117) ;  /* 0x0000000000040947 */ /* 0x000ff60003800000 */
[----:B------:R-:W-:Y:S04]  /*7940*/  DEPBAR.LE SB0, 0x1 ;  /* 0x000080400000791a */ /* 0x000fe80000000000 */
.L_x_117:
[----:B------:R-:W-:Y:S05]  /*7950*/  BSYNC.RECONVERGENT B0 ;  /* 0x0000000000007941 */ /* 0x000fea0003800200 */
.L_x_116:
[----:B------:R-:W-:Y:S01]  /*7960*/  BAR.SYNC.DEFER_BLOCKING 0x1, 0x80 ;  /* 0x0042000000007b1d */ /* 0x000fe20000010000 */
[----:B------:R-:W-:Y:S01]  /*7970*/  UISETP.NE.AND UP0, UPT, UR53, -0x2, UPT ;  /* 0xfffffffe3500788c */ /* 0x000fe2000bf05270 */
[----:B------:R-:W-:Y:S08]  /*7980*/  IADD3 R22, PT, PT, R22, 0x1, RZ ;  /* 0x0000000116167810 */ /* 0x000ff00007ffe0ff */
[----:B------:R-:W-:Y:S05]  /*7990*/  BRA.U !UP0, `(.L_x_118) ;  /* 0x0000000108287547 */ /* 0x000fea000b800000 */
[----:B------:R-:W-:Y:S01]  /*79a0*/  ISETP.NE.AND P0, PT, R70, RZ, PT ;  /* 0x000000ff4600720c */ /* 0x000fe20003f05270 */
[----:B-1----:R-:W-:Y:S01]  /*79b0*/  IMAD.U32 R2, RZ, RZ, UR52 ;  /* 0x00000034ff027e24 */ /* 0x002fe2000f8e00ff */
[----:B------:R-:W-:Y:S01]  /*79c0*/  UIADD3 UR4, UPT, UPT, UR52, 0x1, URZ ;  /* 0x0000000134047890 */ /* 0x000fe2000fffe0ff */
[----:B------:R-:W-:Y:S03]  /*79d0*/  IMAD.U32 R0, RZ, RZ, UR54 ;  /* 0x00000036ff007e24 */ /* 0x000fe6000f8e00ff */
[----:B------:R-:W-:Y:S04]  /*79e0*/  UISETP.NE.AND UP0, UPT, UR4, 0x3, UPT ;  /* 0x000000030400788c */ /* 0x000fe8000bf05270 */
[----:B------:R-:W-:Y:S03]  /*79f0*/  USEL UR52, UR4, URZ, UP0 ;  /* 0x000000ff04347287 */ /* 0x000fe60008000000 */
[----:B------:R-:W-:Y:S05]  /*7a00*/  @P0 LEA R2, R2, UR44, 0x3 ;  /* 0x0000002c02020c11 */ /* 0x000fea000f8e18ff */
[----:B------:R-:W-:Y:S05]  /*7a10*/  @P0 VIADD R2, R2, 0x78 ;  /* 0x0000007802020836 */ /* 0x000fea0000000000 */
[----:B------:R-:W-:Y:S04]  /*7a20*/  @P0 PRMT R0, R0, 0x654, R2 ;  /* 0x0000065400000816 */ /* 0x000fe80000000002 */
[----:B------:R2:W-:Y:S03]  /*7a30*/  @P0 SYNCS.ARRIVE.TRANS64.RED.A1T0 RZ, [R0+URZ], RZ ;  /* 0x000000ff00ff09a7 */ /* 0x0005e600081004ff */
.L_x_118:
[----:B------:R-:W-:Y:S01]  /*7a40*/  R2UR UR6, R69 ;  /* 0x00000000450672ca */ /* 0x000fe200000e0000 */
[----:B------:R-:W-:Y:S01]  /*7a50*/  UIADD3 UR53, UPT, UPT, UR53, 0x2, URZ ;  /* 0x0000000235357890 */ /* 0x000fe2000fffe0ff */
[----:B------:R-:W-:Y:S02]  /*7a60*/  R2UR UR5, R55 ;  /* 0x00000000370572ca */ /* 0x000fe400000e0000 */
[----:B------:R-:W-:Y:S02]  /*7a70*/  R2UR UR4, R56 ;  /* 0x00000000380472ca */ /* 0x000fe400000e0000 */
[----:B------:R-:W-:Y:S02]  /*7a80*/  R2UR UR36, R67 ;  /* 0x00000000432472ca */ /* 0x000fe400000e0000 */
[----:B------:R-:W-:Y:S02]  /*7a90*/  ISETP.NE.AND P0, PT, R59, 0x2, PT ;  /* 0x000000023b00780c */ /* 0x000fe40003f05270 */
[----:B------:R-:W-:Y:S02]  /*7aa0*/  ISETP.NE.AND P1, PT, R22, 0x4, PT ;  /* 0x000000041600780c */ /* 0x000fe40003f25270 */
[----:B-1----:R-:W-:Y:S01]  /*7ab0*/  SEL R2, RZ, 0x1, P0 ;  /* 0x00000001ff027807 */ /* 0x002fe20000000000 */
[----:B------:R-:W-:Y:S01]  /*7ac0*/  UISETP.NE.AND UP0, UPT, UR6, URZ, UPT ;  /* 0x000000ff0600728c */ /* 0x000fe2000bf05270 */
[----:B--2---:R-:W-:Y:S01]  /*7ad0*/  SEL R0, RZ, 0x1, P1 ;  /* 0x00000001ff007807 */ /* 0x004fe20000800000 */
[----:B------:R-:W-:Y:S01]  /*7ae0*/  UIADD3 UR27, UPT, UPT, UR37, UR5, URZ ;  /* 0x00000005251b7290 */ /* 0x000fe2000fffe0ff */
[----:B------:R-:W-:Y:S01]  /*7af0*/  LOP3.LUT R60, R60, R2, RZ, 0x3c, !PT ;  /* 0x000000023c3c7212 */ /* 0x000fe200078e3cff */
[----:B------:R-:W-:Y:S01]  /*7b00*/  UIADD3 UR26, UPT, UPT, UR38, UR4, URZ ;  /* 0x00000004261a7290 */ /* 0x000fe2000fffe0ff */
[----:B------:R-:W-:Y:S02]  /*7b10*/  LOP3.LUT R61, R61, R0, RZ, 0x3c, !PT ;  /* 0x000000003d3d7212 */ /* 0x000fe400078e3cff */
[----:B------:R-:W-:Y:S02]  /*7b20*/  SEL R59, R59, RZ, P0 ;  /* 0x000000ff3b3b7207 */ /* 0x000fe40000000000 */
[----:B------:R-:W-:Y:S01]  /*7b30*/  SEL R22, R22, RZ, P1 ;  /* 0x000000ff16167207 */ /* 0x000fe20000800000 */
[----:B------:R-:W-:Y:S06]  /*7b40*/  BRA.U UP0, `(.L_x_119) ;  /* 0xffffffd900b07547 */ /* 0x000fec000b83ffff */
[----:B------:R-:W-:-:S13]  /*7b50*/  R2UR UR4, R57 ;  /* 0x00000000390472ca */ /* 0x000fda00000e0000 */
[----:B------:R-:W-:-:S09]  /*7b60*/  UISETP.NE.AND UP0, UPT, UR4, URZ, UPT ;  /* 0x000000ff0400728c */ /* 0x000fd2000bf05270 */
[----:B------:R-:W-:Y:S05]  /*7b70*/  BRA.U !UP0, `(.L_x_120) ;  /* 0x0000000108487547 */ /* 0x000fea000b800000 */
[----:B------:R-:W1:Y:S02]  /*7b80*/  LDCU.64 UR4, c[0x0][0x890] ;  /* 0x00011200ff0477ac */ /* 0x000e640008000a00 */
[----:B-1----:R-:W-:-:S04]  /*7b90*/  UISETP.NE.U32.AND UP0, UPT, UR4, URZ, UPT ;  /* 0x000000ff0400728c */ /* 0x002fc8000bf05070 */
[----:B------:R-:W-:-:S09]  /*7ba0*/  UISETP.NE.AND.EX UP0, UPT, UR5, URZ, UPT, UP0 ;  /* 0x000000ff0500728c */ /* 0x000fd2000bf05300 */
[----:B------:R-:W-:Y:S05]  /*7bb0*/  BRA.U UP0, `(.L_x_121) ;  /* 0x00000001000c7547 */ /* 0x000fea000b800000 */
[----:B------:R-:W-:-:S13]  /*7bc0*/  FSETP.NEU.AND P0, PT, R26, RZ, PT ;  /* 0x000000ff1a00720b */ /* 0x000fda0003f0d000 */
[----:B------:R-:W-:Y:S05]  /*7bd0*/  @!P0 EXIT ;  /* 0x000000000000894d */ /* 0x000fea0003800000 */
[----:B------:R-:W-:Y:S05]  /*7be0*/  BRA `(.L_x_120) ;  /* 0x00000000002c7947 */ /* 0x000fea0003800000 */
.L_x_121:
[----:B------:R-:W-:Y:S01]  /*7bf0*/  ISETP.NE.AND P0, PT, R58, RZ, PT ;  /* 0x000000ff3a00720c */ /* 0x000fe20003f05270 */
[----:B------:R-:W-:-:S12]  /*7c00*/  BSSY.RECONVERGENT B0, `(.L_x_120) ;  /* 0x0000009000007945 */ /* 0x000fd80003800200 */
[----:B------:R-:W-:Y:S05]  /*7c10*/  @P0 BRA `(.L_x_122) ;  /* 0x0000000000140947 */ /* 0x000fea0003800000 */
[----:B------:R-:W1:Y:S02]  /*7c20*/  LDCU.64 UR4, c[0x0][0x888] ;  /* 0x00011100ff0477ac */ /* 0x000e640008000a00 */
[----:B-1----:R-:W-:-:S04]  /*7c30*/  ISETP.NE.U32.AND P0, PT, RZ, UR4, PT ;  /* 0x00000004ff007c0c */ /* 0x002fc8000bf05070 */
[----:B------:R-:W-:-:S13]  /*7c40*/  ISETP.NE.AND.EX P0, PT, RZ, UR5, PT, P0 ;  /* 0x00000005ff007c0c */ /* 0x000fda000bf05300 */
[----:B------:R-:W-:Y:S05]  /*7c50*/  @!P0 EXIT ;  /* 0x000000000000894d */ /* 0x000fea0003800000 */
[----:B------:R-:W-:Y:S05]  /*7c60*/  BRA `(.L_x_123) ;  /* 0x0000000000087947 */ /* 0x000fea0003800000 */
.L_x_122:
[----:B------:R-:W-:-:S13]  /*7c70*/  FSETP.NEU.AND P0, PT, R26, RZ, PT ;  /* 0x000000ff1a00720b */ /* 0x000fda0003f0d000 */
[----:B------:R-:W-:Y:S05]  /*7c80*/  @!P0 EXIT ;  /* 0x000000000000894d */ /* 0x000fea0003800000 */
.L_x_123:
[----:B------:R-:W-:Y:S05]  /*7c90*/  BSYNC.RECONVERGENT B0 ;  /* 0x0000000000007941 */ /* 0x000fea0003800200 */
.L_x_120:
[----:B------:R-:W-:Y:S01]  /*7ca0*/  ULEA UR4, UR52, UR44, 0x3 ;  /* 0x0000002c34047291 */ /* 0x000fe2000f8e18ff */
[----:B------:R-:W-:-:S04]  /*7cb0*/  DEPBAR.LE SB0, 0x0 ;  /* 0x000080000000791a */ /* 0x000fc80000000000 */
[----:B------:R-:W-:-:S04]  /*7cc0*/  UIADD3 UR4, UPT, UPT, UR4, 0x78, URZ ;  /* 0x0000007804047890 */ /* 0x000fc8000fffe0ff */
[----:B------:R-:W-:-:S09]  /*7cd0*/  UPRMT UR4, UR54, 0x654, UR4 ;  /* 0x0000065436047896 */ /* 0x000fd20008000004 */
[----:B------:R-:W-:Y:S01]  /*7ce0*/  SYNCS.ARRIVE.TRANS64.RED.A1T0 RZ, [UR4], RZ ;  /* 0x000000ffffff79a7 */ /* 0x000fe20008100404 */
[----:B------:R-:W-:Y:S05]  /*7cf0*/  EXIT ;  /* 0x000000000000794d */ /* 0x000fea0003800000 */
.L_x_24:
[----:B---3--:R3:W4:Y:S02]  /*7d00*/  SYNCS.PHASECHK.TRANS64.TRYWAIT P0, [R0+URZ+0x110], R2 ;  /* 0x00011002000075a7 */ /* 0x00872400080011ff */
[----:B----4-:R-:W-:Y:S05]  /*7d10*/  @!P0 NANOSLEEP.SYNCS 0x989680 ;  /* 0x009896800000895d */ /* 0x010fea0003900000 */
[----:B------:R-:W4:Y:S02]  /*7d20*/  @!P0 SYNCS.PHASECHK.TRANS64 P0, [R0+URZ+0x110], R2 ;  /* 0x00011002000085a7 */ /* 0x000f2400080010ff */
[----:B----4-:R-:W-:Y:S05]  /*7d30*/  @!P0 BRA `(.L_x_24) ;  /* 0xfffffffc00f08947 */ /* 0x010fea000383ffff */
[----:B------:R-:W-:Y:S05]  /*7d40*/  BRA `(.L_x_124) ;  /* 0xffffff9800d87947 */ /* 0x000fea000383ffff */
.L_x_27:
[----:B--2---:R-:W-:-:S07]  /*7d50*/  MOV R0, UR33 ;  /* 0x0000002100007c02 */ /* 0x004fce0008000f00 */
.L_x_125:
[----:B--2---:R2:W3:Y:S02]  /*7d60*/  SYNCS.PHASECHK.TRANS64.TRYWAIT P0, [R0+URZ+0x30], R3 ;  /* 0x00003003000075a7 */ /* 0x0044e400080011ff */
[----:B---3--:R-:W-:Y:S05]  /*7d70*/  @!P0 NANOSLEEP.SYNCS 0x989680 ;  /* 0x009896800000895d */ /* 0x008fea0003900000 */
[----:B------:R-:W3:Y:S02]  /*7d80*/  @!P0 SYNCS.PHASECHK.TRANS64 P0, [R0+URZ+0x30], R3 ;  /* 0x00003003000085a7 */ /* 0x000ee400080010ff */
[----:B---3--:R-:W-:Y:S05]  /*7d90*/  @!P0 BRA `(.L_x_125) ;  /* 0xfffffffc00f08947 */ /* 0x008fea000383ffff */
[----:B------:R-:W-:Y:S05]  /*7da0*/  BRA `(.L_x_26) ;  /* 0xffffff9c00207947 */ /* 0x000fea000383ffff */
.L_x_34:
[----:B-1----:R-:W-:-:S07]  /*7db0*/  MOV R0, UR33 ;  /* 0x0000002100007c02 */ /* 0x002fce0008000f00 */
.L_x_126:
[----:B-1----:R1:W2:Y:S02]  /*7dc0*/  SYNCS.PHASECHK.TRANS64.TRYWAIT P0, [R0+URZ+0x30], R3 ;  /* 0x00003003000075a7 */ /* 0x0022a400080011ff */
[----:B--2---:R-:W-:Y:S05]  /*7dd0*/  @!P0 NANOSLEEP.SYNCS 0x989680 ;  /* 0x009896800000895d */ /* 0x004fea0003900000 */
[----:B------:R-:W2:Y:S02]  /*7de0*/  @!P0 SYNCS.PHASECHK.TRANS64 P0, [R0+URZ+0x30], R3 ;  /* 0x00003003000085a7 */ /* 0x000ea400080010ff */
[----:B--2---:R-:W-:Y:S05]  /*7df0*/  @!P0 BRA `(.L_x_126) ;  /* 0xfffffffc00f08947 */ /* 0x004fea000383ffff */
[----:B------:R-:W-:Y:S05]  /*7e00*/  BRA `(.L_x_33) ;  /* 0xffffffa000107947 */ /* 0x000fea000383ffff */
.L_x_39:
[----:B-1----:R1:W2:Y:S02]  /*7e10*/  SYNCS.PHASECHK.TRANS64.TRYWAIT P0, [R3+URZ+0xa0], R0 ;  /* 0x0000a000030075a7 */ /* 0x0022a400080011ff */
[----:B--2---:R-:W-:Y:S05]  /*7e20*/  @!P0 NANOSLEEP.SYNCS 0x989680 ;  /* 0x009896800000895d */ /* 0x004fea0003900000 */
[----:B------:R-:W2:Y:S02]  /*7e30*/  @!P0 SYNCS.PHASECHK.TRANS64 P0, [R3+URZ+0xa0], R0 ;  /* 0x0000a000030085a7 */ /* 0x000ea400080010ff */
[----:B--2---:R-:W-:Y:S05]  /*7e40*/  @!P0 BRA `(.L_x_39) ;  /* 0xfffffffc00f08947 */ /* 0x004fea000383ffff */
[----:B------:R-:W-:Y:S05]  /*7e50*/  BRA `(.L_x_127) ;  /* 0xffffffa000e07947 */ /* 0x000fea000383ffff */
.L_x_43:
[----:B------:R-:W-:-:S07]  /*7e60*/  MOV R0, UR4 ;  /* 0x0000000400007c02 */ /* 0x000fce0008000f00 */
.L_x_128:
[----:B-1----:R1:W2:Y:S02]  /*7e70*/  SYNCS.PHASECHK.TRANS64.TRYWAIT P0, [R0+URZ], R2 ;  /* 0x00000002000075a7 */ /* 0x0022a400080011ff */
[----:B--2---:R-:W-:Y:S05]  /*7e80*/  @!P0 NANOSLEEP.SYNCS 0x989680 ;  /* 0x009896800000895d */ /* 0x004fea0003900000 */
[----:B------:R-:W2:Y:S02]  /*7e90*/  @!P0 SYNCS.PHASECHK.TRANS64 P0, [R0+URZ], R2 ;  /* 0x00000002000085a7 */ /* 0x000ea400080010ff */
[----:B--2---:R-:W-:Y:S05]  /*7ea0*/  @!P0 BRA `(.L_x_128) ;  /* 0xfffffffc00f08947 */ /* 0x004fea000383ffff */
[----:B------:R-:W-:Y:S05]  /*7eb0*/  BRA `(.L_x_129) ;  /* 0xffffffa8008c7947 */ /* 0x000fea000383ffff */
.L_x_44:
[----:B------:R-:W-:-:S07]  /*7ec0*/  MOV R0, UR5 ;  /* 0x0000000500007c02 */ /* 0x000fce0008000f00 */
.L_x_130:
[----:B-1----:R1:W2:Y:S02]  /*7ed0*/  SYNCS.PHASECHK.TRANS64.TRYWAIT P0, [R0+URZ], R3 ;  /* 0x00000003000075a7 */ /* 0x0022a400080011ff */
[----:B--2---:R-:W-:Y:S05]  /*7ee0*/  @!P0 NANOSLEEP.SYNCS 0x989680 ;  /* 0x009896800000895d */ /* 0x004fea0003900000 */
[----:B------:R-:W2:Y:S02]  /*7ef0*/  @!P0 SYNCS.PHASECHK.TRANS64 P0, [R0+URZ], R3 ;  /* 0x00000003000085a7 */ /* 0x000ea400080010ff */
[----:B--2---:R-:W-:Y:S05]  /*7f00*/  @!P0 BRA `(.L_x_130) ;  /* 0xfffffffc00f08947 */ /* 0x004fea000383ffff */
[----:B------:R-:W-:Y:S05]  /*7f10*/  BRA `(.L_x_131) ;  /* 0xffffffa800987947 */ /* 0x000fea000383ffff */
.L_x_45:
[----:B------:R-:W-:-:S07]  /*7f20*/  MOV R0, UR5 ;  /* 0x0000000500007c02 */ /* 0x000fce0008000f00 */
.L_x_132:
[----:B-1----:R1:W2:Y:S02]  /*7f30*/  SYNCS.PHASECHK.TRANS64.TRYWAIT P0, [R0+URZ], R3 ;  /* 0x00000003000075a7 */ /* 0x0022a400080011ff */
[----:B--2---:R-:W-:Y:S05]  /*7f40*/  @!P0 NANOSLEEP.SYNCS 0x989680 ;  /* 0x009896800000895d */ /* 0x004fea0003900000 */
[----:B------:R-:W2:Y:S02]  /*7f50*/  @!P0 SYNCS.PHASECHK.TRANS64 P0, [R0+URZ], R3 ;  /* 0x00000003000085a7 */ /* 0x000ea400080010ff */
[----:B--2---:R-:W-:Y:S05]  /*7f60*/  @!P0 BRA `(.L_x_132) ;  /* 0xfffffffc00f08947 */ /* 0x004fea000383ffff */
[----:B------:R-:W-:Y:S05]  /*7f70*/  BRA `(.L_x_133) ;  /* 0xffffffa800a47947 */ /* 0x000fea000383ffff */
.L_x_46:
[----:B------:R-:W-:-:S07]  /*7f80*/  MOV R0, UR5 ;  /* 0x0000000500007c02 */ /* 0x000fce0008000f00 */
.L_x_134:
[----:B-1----:R1:W2:Y:S02]  /*7f90*/  SYNCS.PHASECHK.TRANS64.TRYWAIT P0, [R0+URZ], R3 ;  /* 0x00000003000075a7 */ /* 0x0022a400080011ff */
[----:B--2---:R-:W-:Y:S05]  /*7fa0*/  @!P0 NANOSLEEP.SYNCS 0x989680 ;  /* 0x009896800000895d */ /* 0x004fea0003900000 */
[----:B------:R-:W2:Y:S02]  /*7fb0*/  @!P0 SYNCS.PHASECHK.TRANS64 P0, [R0+URZ], R3 ;  /* 0x00000003000085a7 */ /* 0x000ea400080010ff */
[----:B--2---:R-:W-:Y:S05]  /*7fc0*/  @!P0 BRA `(.L_x_134) ;  /* 0xfffffffc00f08947 */ /* 0x004fea000383ffff */
[----:B------:R-:W-:Y:S05]  /*7fd0*/  BRA `(.L_x_135) ;  /* 0xffffffa800b07947 */ /* 0x000fea000383ffff */
.L_x_47:
[----:B------:R-:W-:-:S07]  /*7fe0*/  MOV R0, UR5 ;  /* 0x0000000500007c02 */ /* 0x000fce0008000f00 */
.L_x_136:
[----:B-1----:R1:W2:Y:S02]  /*7ff0*/  SYNCS.PHASECHK.TRANS64.TRYWAIT P0, [R0+URZ], R3 ;  /* 0x00000003000075a7 */ /* 0x0022a400080011ff */
[----:B--2---:R-:W-:Y:S05]  /*8000*/  @!P0 NANOSLEEP.SYNCS 0x989680 ;  /* 0x009896800000895d */ /* 0x004fea0003900000 */
[----:B------:R-:W2:Y:S02]  /*8010*/  @!P0 SYNCS.PHASECHK.TRANS64 P0, [R0+URZ], R3 ;  /* 0x00000003000085a7 */ /* 0x000ea400080010ff */
[----:B--2---:R-:W-:Y:S05]  /*8020*/  @!P0 BRA `(.L_x_136) ;  /* 0xfffffffc00f08947 */ /* 0x004fea000383ffff */
[----:B------:R-:W-:Y:S05]  /*8030*/  BRA `(.L_x_137) ;  /* 0xffffffa800bc7947 */ /* 0x000fea000383ffff */
.L_x_50:
[----:B--2---:R2:W3:Y:S02]  /*8040*/  SYNCS.PHASECHK.TRANS64.TRYWAIT P0, [R2+URZ+0x100], R4 ;  /* 0x00010004020075a7 */ /* 0x0044e400080011ff */
[----:B---3--:R-:W-:Y:S05]  /*8050*/  @!P0 NANOSLEEP.SYNCS 0x989680 ;  /* 0x009896800000895d */ /* 0x008fea0003900000 */
[----:B------:R-:W3:Y:S02]  /*8060*/  @!P0 SYNCS.PHASECHK.TRANS64 P0, [R2+URZ+0x100], R4 ;  /* 0x00010004020085a7 */ /* 0x000ee400080010ff */
[----:B---3--:R-:W-:Y:S05]  /*8070*/  @!P0 BRA `(.L_x_50) ;  /* 0xfffffffc00f08947 */ /* 0x008fea000383ffff */
[----:B------:R-:W-:Y:S05]  /*8080*/  BRA `(.L_x_138) ;  /* 0xffffffac00187947 */ /* 0x000fea000383ffff */
.L_x_51:
[----:B------:R-:W-:-:S07]  /*8090*/  MOV R2, UR4 ;  /* 0x0000000400027c02 */ /* 0x000fce0008000f00 */
.L_x_139:
[----:B--2---:R2:W3:Y:S02]  /*80a0*/  SYNCS.PHASECHK.TRANS64.TRYWAIT P0, [R2+URZ+0xb0], R5 ;  /* 0x0000b005020075a7 */ /* 0x0044e400080011ff */
[----:B---3--:R-:W-:Y:S05]  /*80b0*/  @!P0 NANOSLEEP.SYNCS 0x989680 ;  /* 0x009896800000895d */ /* 0x008fea0003900000 */
[----:B------:R-:W3:Y:S02]  /*80c0*/  @!P0 SYNCS.PHASECHK.TRANS64 P0, [R2+URZ+0xb0], R5 ;  /* 0x0000b005020085a7 */ /* 0x000ee400080010ff */
[----:B---3--:R-:W-:Y:S05]  /*80d0*/  @!P0 BRA `(.L_x_139) ;  /* 0xfffffffc00f08947 */ /* 0x008fea000383ffff */
[----:B------:R-:W-:Y:S05]  /*80e0*/  BRA `(.L_x_140) ;  /* 0xffffffac00287947 */ /* 0x000fea000383ffff */
.L_x_52:
[----:B--2---:R2:W3:Y:S02]  /*80f0*/  SYNCS.PHASECHK.TRANS64.TRYWAIT P1, [R2+URZ+0xa0], R4 ;  /* 0x0000a004020075a7 */ /* 0x0044e400080211ff */
[----:B---3--:R-:W-:Y:S05]  /*8100*/  @!P1 NANOSLEEP.SYNCS 0x989680 ;  /* 0x009896800000995d */ /* 0x008fea0003900000 */
[----:B------:R-:W3:Y:S02]  /*8110*/  @!P1 SYNCS.PHASECHK.TRANS64 P1, [R2+URZ+0xa0], R4 ;  /* 0x0000a004020095a7 */ /* 0x000ee400080210ff */
[----:B---3--:R-:W-:Y:S05]  /*8120*/  @!P1 BRA `(.L_x_52) ;  /* 0xfffffffc00f09947 */ /* 0x008fea000383ffff */
[----:B------:R-:W-:Y:S05]  /*8130*/  BRA `(.L_x_141) ;  /* 0xffffffac00587947 */ /* 0x000fea000383ffff */
.L_x_55:
[----:B------:R-:W-:-:S07]  /*8140*/  MOV R0, UR4 ;  /* 0x0000000400007c02 */ /* 0x000fce0008000f00 */
.L_x_142:
[----:B--2---:R2:W3:Y:S02]  /*8150*/  SYNCS.PHASECHK.TRANS64.TRYWAIT P0, [R0+URZ+0xb0], R2 ;  /* 0x0000b002000075a7 */ /* 0x0044e400080011ff */
[----:B---3--:R-:W-:Y:S05]  /*8160*/  @!P0 NANOSLEEP.SYNCS 0x989680 ;  /* 0x009896800000895d */ /* 0x008fea0003900000 */
[----:B------:R-:W3:Y:S02]  /*8170*/  @!P0 SYNCS.PHASECHK.TRANS64 P0, [R0+URZ+0xb0], R2 ;  /* 0x0000b002000085a7 */ /* 0x000ee400080010ff */
[----:B---3--:R-:W-:Y:S05]  /*8180*/  @!P0 BRA `(.L_x_142) ;  /* 0xfffffffc00f08947 */ /* 0x008fea000383ffff */
[----:B------:R-:W-:Y:S05]  /*8190*/  BRA `(.L_x_54) ;  /* 0xffffffac00ac7947 */ /* 0x000fea000383ffff */
.L_x_62:
[----:B-1----:R1:W2:Y:S02]  /*81a0*/  SYNCS.PHASECHK.TRANS64.TRYWAIT P1, [R0+URZ+0xa0], R2 ;  /* 0x0000a002000075a7 */ /* 0x0022a400080211ff */
[----:B--2---:R-:W-:Y:S05]  /*81b0*/  @!P1 NANOSLEEP.SYNCS 0x989680 ;  /* 0x009896800000995d */ /* 0x004fea0003900000 */
[----:B------:R-:W2:Y:S02]  /*81c0*/  @!P1 SYNCS.PHASECHK.TRANS64 P1, [R0+URZ+0xa0], R2 ;  /* 0x0000a002000095a7 */ /* 0x000ea400080210ff */
[----:B--2---:R-:W-:Y:S05]  /*81d0*/  @!P1 BRA `(.L_x_62) ;  /* 0xfffffffc00f09947 */ /* 0x004fea000383ffff */
[----:B------:R-:W-:Y:S05]  /*81e0*/  BRA `(.L_x_143) ;  /* 0xffffffb400407947 */ /* 0x000fea000383ffff */
.L_x_63:
[----:B------:R-:W-:-:S07]  /*81f0*/  MOV R2, UR46 ;  /* 0x0000002e00027c02 */ /* 0x000fce0008000f00 */
.L_x_144:
[----:B-1----:R1:W2:Y:S02]  /*8200*/  SYNCS.PHASECHK.TRANS64.TRYWAIT P0, [R2+URZ+0xe0], R0 ;  /* 0x0000e000020075a7 */ /* 0x0022a400080011ff */
[----:B--2---:R-:W-:Y:S05]  /*8210*/  @!P0 NANOSLEEP.SYNCS 0x989680 ;  /* 0x009896800000895d */ /* 0x004fea0003900000 */
[----:B------:R-:W2:Y:S02]  /*8220*/  @!P0 SYNCS.PHASECHK.TRANS64 P0, [R2+URZ+0xe0], R0 ;  /* 0x0000e000020085a7 */ /* 0x000ea400080010ff */
[----:B--2---:R-:W-:Y:S05]  /*8230*/  @!P0 BRA `(.L_x_144) ;  /* 0xfffffffc00f08947 */ /* 0x004fea000383ffff */
[----:B------:R-:W-:Y:S05]  /*8240*/  BRA `(.L_x_145) ;  /* 0xffffffb400907947 */ /* 0x000fea000383ffff */
.L_x_66:
[----:B------:R-:W-:Y:S07]  /*8250*/  MOV R0, UR7 ;  /* 0x0000000700007c02 */ /* 0x000fee0008000f00 */
.L_x_146:
[----:B-1----:R1:W2:Y:S02]  /*8260*/  SYNCS.PHASECHK.TRANS64.TRYWAIT P0, [R0+URZ], R2 ;  /* 0x00000002000075a7 */ /* 0x0022a400080011ff */
[----:B--2---:R-:W-:Y:S05]  /*8270*/  @!P0 NANOSLEEP.SYNCS 0x989680 ;  /* 0x009896800000895d */ /* 0x004fea0003900000 */
[----:B------:R-:W2:Y:S02]  /*8280*/  @!P0 SYNCS.PHASECHK.TRANS64 P0, [R0+URZ], R2 ;  /* 0x00000002000085a7 */ /* 0x000ea400080010ff */
[----:B--2---:R-:W-:Y:S05]  /*8290*/  @!P0 BRA `(.L_x_146) ;  /* 0xfffffffc00f08947 */ /* 0x004fea000383ffff */
[----:B------:R-:W-:Y:S05]  /*82a0*/  BRA `(.L_x_65) ;  /* 0xffffffb400ac7947 */ /* 0x000fea000383ffff */
.L_x_69:
[----:B------:R-:W-:-:S07]  /*82b0*/  MOV R0, UR4 ;  /* 0x0000000400007c02 */ /* 0x000fce0008000f00 */
.L_x_147:
[----:B--2---:R2:W4:Y:S02]  /*82c0*/  SYNCS.PHASECHK.TRANS64.TRYWAIT P0, [R0+URZ], R2 ;  /* 0x00000002000075a7 */ /* 0x00452400080011ff */
[----:B----4-:R-:W-:Y:S05]  /*82d0*/  @!P0 NANOSLEEP.SYNCS 0x989680 ;  /* 0x009896800000895d */ /* 0x010fea0003900000 */
[----:B------:R-:W4:Y:S02]  /*82e0*/  @!P0 SYNCS.PHASECHK.TRANS64 P0, [R0+URZ], R2 ;  /* 0x00000002000085a7 */ /* 0x000f2400080010ff */
[----:B----4-:R-:W-:Y:S05]  /*82f0*/  @!P0 BRA `(.L_x_147) ;  /* 0xfffffffc00f08947 */ /* 0x010fea000383ffff */
[----:B------:R-:W-:Y:S05]  /*8300*/  BRA `(.L_x_148) ;  /* 0xffffffb800d87947 */ /* 0x000fea000383ffff */
.L_x_70:
[----:B------:R-:W-:-:S07]  /*8310*/  MOV R0, UR5 ;  /* 0x0000000500007c02 */ /* 0x000fce0008000f00 */
.L_x_149:
[----:B-1----:R1:W2:Y:S02]  /*8320*/  SYNCS.PHASECHK.TRANS64.TRYWAIT P0, [R0+URZ], R3 ;  /* 0x00000003000075a7 */ /* 0x0022a400080011ff */
[----:B--2---:R-:W-:Y:S05]  /*8330*/  @!P0 NANOSLEEP.SYNCS 0x989680 ;  /* 0x009896800000895d */ /* 0x004fea0003900000 */
[----:B------:R-:W2:Y:S02]  /*8340*/  @!P0 SYNCS.PHASECHK.TRANS64 P0, [R0+URZ], R3 ;  /* 0x00000003000085a7 */ /* 0x000ea400080010ff */
[----:B--2---:R-:W-:Y:S05]  /*8350*/  @!P0 BRA `(.L_x_149) ;  /* 0xfffffffc00f08947 */ /* 0x004fea000383ffff */
[----:B------:R-:W-:Y:S05]  /*8360*/  BRA `(.L_x_150) ;  /* 0xffffffb800e47947 */ /* 0x000fea000383ffff */
.L_x_71:
[----:B------:R-:W-:-:S07]  /*8370*/  MOV R0, UR5 ;  /* 0x0000000500007c02 */ /* 0x000fce0008000f00 */
.L_x_151:
[----:B-1----:R1:W2:Y:S02]  /*8380*/  SYNCS.PHASECHK.TRANS64.TRYWAIT P0, [R0+URZ], R3 ;  /* 0x00000003000075a7 */ /* 0x0022a400080011ff */
[----:B--2---:R-:W-:Y:S05]  /*8390*/  @!P0 NANOSLEEP.SYNCS 0x989680 ;  /* 0x009896800000895d */ /* 0x004fea0003900000 */
[----:B------:R-:W2:Y:S02]  /*83a0*/  @!P0 SYNCS.PHASECHK.TRANS64 P0, [R0+URZ], R3 ;  /* 0x00000003000085a7 */ /* 0x000ea400080010ff */
[----:B--2---:R-:W-:Y:S05]  /*83b0*/  @!P0 BRA `(.L_x_151) ;  /* 0xfffffffc00f08947 */ /* 0x004fea000383ffff */
[----:B------:R-:W-:Y:S05]  /*83c0*/  BRA `(.L_x_152) ;  /* 0xffffffb800f07947 */ /* 0x000fea000383ffff */
.L_x_72:
[----:B-1----:R-:W-:-:S07]  /*83d0*/  MOV R0, UR4 ;  /* 0x0000000400007c02 */ /* 0x002fce0008000f00 */
.L_x_153:
[----:B-1----:R1:W2:Y:S02]  /*83e0*/  SYNCS.PHASECHK.TRANS64.TRYWAIT P0, [R0+URZ], R2 ;  /* 0x00000002000075a7 */ /* 0x0022a400080011ff */
[----:B--2---:R-:W-:Y:S05]  /*83f0*/  @!P0 NANOSLEEP.SYNCS 0x989680 ;  /* 0x009896800000895d */ /* 0x004fea0003900000 */
[----:B------:R-:W2:Y:S02]  /*8400*/  @!P0 SYNCS.PHASECHK.TRANS64 P0, [R0+URZ], R2 ;  /* 0x00000002000085a7 */ /* 0x000ea400080010ff */
[----:B--2---:R-:W-:Y:S05]  /*8410*/  @!P0 BRA `(.L_x_153) ;  /* 0xfffffffc00f08947 */ /* 0x004fea000383ffff */
[----:B------:R-:W-:Y:S05]  /*8420*/  BRA `(.L_x_154) ;  /* 0xffffffb800fc7947 */ /* 0x000fea000383ffff */
.L_x_77:
[----:B--2---:R2:W3:Y:S02]  /*8430*/  SYNCS.PHASECHK.TRANS64.TRYWAIT P0, [R8+URZ+0xa0], R0 ;  /* 0x0000a000080075a7 */ /* 0x0044e400080011ff */
[----:B---3--:R-:W-:Y:S05]  /*8440*/  @!P0 NANOSLEEP.SYNCS 0x989680 ;  /* 0x009896800000895d */ /* 0x008fea0003900000 */
[----:B------:R-:W3:Y:S02]  /*8450*/  @!P0 SYNCS.PHASECHK.TRANS64 P0, [R8+URZ+0xa0], R0 ;  /* 0x0000a000080085a7 */ /* 0x000ee400080010ff */
[----:B---3--:R-:W-:Y:S05]  /*8460*/  @!P0 BRA `(.L_x_77) ;  /* 0xfffffffc00f08947 */ /* 0x008fea000383ffff */
[----:B------:R-:W-:Y:S05]  /*8470*/  BRA `(.L_x_155) ;  /* 0xffffffc000207947 */ /* 0x000fea000383ffff */
.L_x_80:
[----:B--2---:R-:W-:Y:S07]  /*8480*/  MOV R0, UR24 ;  /* 0x0000001800007c02 */ /* 0x004fee0008000f00 */
.L_x_156:
[----:B--2---:R2:W3:Y:S02]  /*8490*/  SYNCS.PHASECHK.TRANS64.TRYWAIT P1, [R0+URZ+0x98], R2 ;  /* 0x00009802000075a7 */ /* 0x0044e400080211ff */
[----:B---3--:R-:W-:Y:S05]  /*84a0*/  @!P1 NANOSLEEP.SYNCS 0x989680 ;  /* 0x009896800000995d */ /* 0x008fea0003900000 */
[----:B------:R-:W3:Y:S02]  /*84b0*/  @!P1 SYNCS.PHASECHK.TRANS64 P1, [R0+URZ+0x98], R2 ;  /* 0x00009802000095a7 */ /* 0x000ee400080210ff */
[----:B---3--:R-:W-:Y:S05]  /*84c0*/  @!P1 BRA `(.L_x_156) ;  /* 0xfffffffc00f09947 */ /* 0x008fea000383ffff */
[----:B------:R-:W-:Y:S05]  /*84d0*/  BRA `(.L_x_79) ;  /* 0xffffffc400987947 */ /* 0x000fea000383ffff */
.L_x_83:
[----:B------:R-:W-:Y:S07]  /*84e0*/  MOV R0, UR4 ;  /* 0x0000000400007c02 */ /* 0x000fee0008000f00 */
.L_x_157:
[----:B--2---:R2:W3:Y:S02]  /*84f0*/  SYNCS.PHASECHK.TRANS64.TRYWAIT P0, [R0+URZ+0x78], R2 ;  /* 0x00007802000075a7 */ /* 0x0044e400080011ff */
[----:B---3--:R-:W-:Y:S05]  /*8500*/  @!P0 NANOSLEEP.SYNCS 0x989680 ;  /* 0x009896800000895d */ /* 0x008fea0003900000 */
[----:B------:R-:W3:Y:S02]  /*8510*/  @!P0 SYNCS.PHASECHK.TRANS64 P0, [R0+URZ+0x78], R2 ;  /* 0x00007802000085a7 */ /* 0x000ee400080010ff */
[----:B---3--:R-:W-:Y:S05]  /*8520*/  @!P0 BRA `(.L_x_157) ;  /* 0xfffffffc00f08947 */ /* 0x008fea000383ffff */
[----:B------:R-:W-:Y:S05]  /*8530*/  BRA `(.L_x_158) ;  /* 0xffffffc400f47947 */ /* 0x000fea000383ffff */
.L_x_84:
[----:B------:R-:W-:Y:S07]  /*8540*/  MOV R2, UR5 ;  /* 0x0000000500027c02 */ /* 0x000fee0008000f00 */
.L_x_159:
[----:B--2---:R2:W3:Y:S02]  /*8550*/  SYNCS.PHASECHK.TRANS64.TRYWAIT P0, [R2+URZ+0x78], R0 ;  /* 0x00007800020075a7 */ /* 0x0044e400080011ff */
[----:B---3--:R-:W-:Y:S05]  /*8560*/  @!P0 NANOSLEEP.SYNCS 0x989680 ;  /* 0x009896800000895d */ /* 0x008fea0003900000 */
[----:B------:R-:W3:Y:S02]  /*8570*/  @!P0 SYNCS.PHASECHK.TRANS64 P0, [R2+URZ+0x78], R0 ;  /* 0x00007800020085a7 */ /* 0x000ee400080010ff */
[----:B---3--:R-:W-:Y:S05]  /*8580*/  @!P0 BRA `(.L_x_159) ;  /* 0xfffffffc00f08947 */ /* 0x008fea000383ffff */
[----:B------:R-:W-:Y:S05]  /*8590*/  BRA `(.L_x_160) ;  /* 0xffffffc8005c7947 */ /* 0x000fea000383ffff */
.L_x_86:
[----:B------:R-:W-:-:S07]  /*85a0*/  MOV R0, UR4 ;  /* 0x0000000400007c02 */ /* 0x000fce0008000f00 */
.L_x_161:
[----:B---3--:R3:W4:Y:S02]  /*85b0*/  SYNCS.PHASECHK.TRANS64.TRYWAIT P0, [R0+URZ], R2 ;  /* 0x00000002000075a7 */ /* 0x00872400080011ff */
[----:B----4-:R-:W-:Y:S05]  /*85c0*/  @!P0 NANOSLEEP.SYNCS 0x989680 ;  /* 0x009896800000895d */ /* 0x010fea0003900000 */
[----:B------:R-:W4:Y:S02]  /*85d0*/  @!P0 SYNCS.PHASECHK.TRANS64 P0, [R0+URZ], R2 ;  /* 0x00000002000085a7 */ /* 0x000f2400080010ff */
[----:B----4-:R-:W-:Y:S05]  /*85e0*/  @!P0 BRA `(.L_x_161) ;  /* 0xfffffffc00f08947 */ /* 0x010fea000383ffff */
[----:B------:R-:W-:Y:S05]  /*85f0*/  BRA `(.L_x_162) ;  /* 0xffffffc800f07947 */ /* 0x000fea000383ffff */
.L_x_87:
[----:B------:R-:W-:-:S07]  /*8600*/  MOV R0, UR5 ;  /* 0x0000000500007c02 */ /* 0x000fce0008000f00 */
.L_x_163:
[----:B--2---:R2:W3:Y:S02]  /*8610*/  SYNCS.PHASECHK.TRANS64.TRYWAIT P0, [R0+URZ], R2 ;  /* 0x00000002000075a7 */ /* 0x0044e400080011ff */
[----:B---3--:R-:W-:Y:S05]  /*8620*/  @!P0 NANOSLEEP.SYNCS 0x989680 ;  /* 0x009896800000895d */ /* 0x008fea0003900000 */
[----:B------:R-:W3:Y:S02]  /*8630*/  @!P0 SYNCS.PHASECHK.TRANS64 P0, [R0+URZ], R2 ;  /* 0x00000002000085a7 */ /* 0x000ee400080010ff */
[----:B---3--:R-:W-:Y:S05]  /*8640*/  @!P0 BRA `(.L_x_163) ;  /* 0xfffffffc00f08947 */ /* 0x008fea000383ffff */
[----:B------:R-:W-:Y:S05]  /*8650*/  BRA `(.L_x_164) ;  /* 0xffffffc800fc7947 */ /* 0x000fea000383ffff */
.L_x_89:
[----:B-1----:R1:W2:Y:S02]  /*8660*/  SYNCS.PHASECHK.TRANS64.TRYWAIT P0, [R0+URZ+0xa0], R2 ;  /* 0x0000a002000075a7 */ /* 0x0022a400080011ff */
[----:B--2---:R-:W-:Y:S05]  /*8670*/  @!P0 NANOSLEEP.SYNCS 0x989680 ;  /* 0x009896800000895d */ /* 0x004fea0003900000 */
[----:B------:R-:W2:Y:S02]  /*8680*/  @!P0 SYNCS.PHASECHK.TRANS64 P0, [R0+URZ+0xa0], R2 ;  /* 0x0000a002000085a7 */ /* 0x000ea400080010ff */
[----:B--2---:R-:W-:Y:S05]  /*8690*/  @!P0 BRA `(.L_x_89) ;  /* 0xfffffffc00f08947 */ /* 0x004fea000383ffff */
[----:B------:R-:W-:Y:S05]  /*86a0*/  BRA `(.L_x_165) ;  /* 0xffffffcc00ec7947 */ /* 0x000fea000383ffff */
.L_x_99:
[----:B-1----:R1:W3:Y:S02]  /*86b0*/  SYNCS.PHASECHK.TRANS64.TRYWAIT P1, [R2+URZ+0x60], R0 ;  /* 0x00006000020075a7 */ /* 0x0022e400080211ff */
[----:B---3--:R-:W-:Y:S05]  /*86c0*/  @!P1 NANOSLEEP.SYNCS 0x989680 ;  /* 0x009896800000995d */ /* 0x008fea0003900000 */
[----:B------:R-:W3:Y:S02]  /*86d0*/  @!P1 SYNCS.PHASECHK.TRANS64 P1, [R2+URZ+0x60], R0 ;  /* 0x00006000020095a7 */ /* 0x000ee400080210ff */
[----:B---3--:R-:W-:Y:S05]  /*86e0*/  @!P1 BRA `(.L_x_99) ;  /* 0xfffffffc00f09947 */ /* 0x008fea000383ffff */
[----:B------:R-:W-:Y:S05]  /*86f0*/  BRA `(.L_x_98) ;  /* 0xffffffdc006c7947 */ /* 0x000fea000383ffff */
.L_x_101:
[----:B--2---:R2:W3:Y:S02]  /*8700*/  SYNCS.PHASECHK.TRANS64.TRYWAIT P0, [R71+URZ+0xc0], R3 ;  /* 0x0000c003470075a7 */ /* 0x0044e400080011ff */
[----:B---3--:R-:W-:Y:S05]  /*8710*/  @!P0 NANOSLEEP.SYNCS 0x989680 ;  /* 0x009896800000895d */ /* 0x008fea0003900000 */
[----:B------:R-:W3:Y:S02]  /*8720*/  @!P0 SYNCS.PHASECHK.TRANS64 P0, [R71+URZ+0xc0], R3 ;  /* 0x0000c003470085a7 */ /* 0x000ee400080010ff */
[----:B---3--:R-:W-:Y:S05]  /*8730*/  @!P0 BRA `(.L_x_101) ;  /* 0xfffffffc00f08947 */ /* 0x008fea000383ffff */
[----:B------:R-:W-:Y:S05]  /*8740*/  BRA `(.L_x_100) ;  /* 0xffffffdc00e47947 */ /* 0x000fea000383ffff */
.L_x_112:
[----:B-1----:R1:W2:Y:S02]  /*8750*/  SYNCS.PHASECHK.TRANS64.TRYWAIT P0, [R2+URZ+0x60], R74 ;  /* 0x0000604a020075a7 */ /* 0x0022a400080011ff */
[----:B--2---:R-:W-:Y:S05]  /*8760*/  @!P0 NANOSLEEP.SYNCS 0x989680 ;  /* 0x009896800000895d */ /* 0x004fea0003900000 */
[----:B------:R-:W2:Y:S02]  /*8770*/  @!P0 SYNCS.PHASECHK.TRANS64 P0, [R2+URZ+0x60], R74 ;  /* 0x0000604a020085a7 */ /* 0x000ea400080010ff */
[----:B--2---:R-:W-:Y:S05]  /*8780*/  @!P0 BRA `(.L_x_112) ;  /* 0xfffffffc00f08947 */ /* 0x004fea000383ffff */
[----:B------:R-:W-:Y:S05]  /*8790*/  BRA `(.L_x_111) ;  /* 0xffffffe800307947 */ /* 0x000fea000383ffff */
        .weak           $__internal_0_$__cuda_sm10x_tcgen05_guardrail_trap_col_being_dealloced_not_returned_by_alloc
        .type           $__internal_0_$__cuda_sm10x_tcgen05_guardrail_trap_col_being_dealloced_not_returned_by_alloc,@function
        .size           $__internal_0_$__cuda_sm10x_tcgen05_guardrail_trap_col_being_dealloced_not_returned_by_alloc,($__internal_1_$__cuda_sm10x_tcgen05_guardrail_trap_phase_invalid_during_alloc - $__internal_0_$__cuda_sm10x_tcgen05_guardrail_trap_col_being_dealloced_not_returned_by_alloc)
$__internal_0_$__cuda_sm10x_tcgen05_guardrail_trap_col_being_dealloced_not_returned_by_alloc:
[----:B------:R-:W-:Y:S05]  /*87a0*/  BPT.TRAP 0x1 ;  /* 0x000000040000795c */ /* 0x000fea0000300000 */
[----:B------:R-:W-:-:S04]  /*87b0*/  HFMA2 R3, -RZ, RZ, 0, 0 ;  /* 0x00000000ff037431 */ /* 0x000fc800000001ff */
[----:B------:R-:W-:Y:S05]  /*87c0*/  RET.REL.NODEC R2 `(_ZN7cutlass13device_kernelINS_4gemm6kernel13GemmUniversalIN4cute5tupleIJiiiiEEENS1_10collective13CollectiveMmaINS1_35MainloopSm100TmaUmmaWarpSpecializedILi6ELi2ELi4ENS5_IJNS4_1CILi2EEENSA_ILi1EEESC_EEEEENS5_IJNSA_ILi64EEESF_SF_EEENS_10tfloat32_tENS5_IJlSC_lEEESH_SI_NS4_8TiledMMAINS4_8MMA_AtomIJNS4_17SM100_MMA_TF32_SSISH_SH_fLi64ELi64ELNS4_4UMMA5MajorE0ELSN_0ELNSM_7ScaleInE0ELSO_0EEEEEENS4_6LayoutINS5_IJSC_SC_SC_EEENS5_IJNSA_ILi0EEEST_ST_EEEEENS5_IJNS4_10UnderscoreESW_SW_EEEEENS4_13SM90_TMA_LOADENS4_14ComposedLayoutINS4_7SwizzleILi3ELi4ELi3EEENS4_18smem_ptr_flag_bitsILi32EEENSR_INS5_IJNSA_ILi8EEENSA_ILi32EEEEEENS5_IJS16_SC_EEEEEEEvNS4_8identityENS4_23SM90_TMA_LOAD_MULTICASTES1A_vS1B_EENS_8epilogue10collective18CollectiveEpilogueINS1E_23Sm100TmaWarpSpecializedILi3ELi2ELi16ELb1ELb0EEEJSG_NS5_IJNSR_ISF_SC_EENSR_IS16_SC_EEEEESH_SI_SH_SI_NS1E_6fusion15FusionCallbacksIS1I_NS1M_17LinearCombinationISH_fSH_fLNS_15FloatRoundStyleE2EEESG_S1L_JEEENS4_5SM1004TMEM4LOAD26SM100_TMEM_LOAD_16dp128b8xESZ_S1A_NS4_17SM75_U32x4_LDSM_NENS4_14SM90_TMA_STOREES1A_NS4_17SM90_U32x4_STSM_NENS4_39AutoVectorizingCopyWithAssumedAlignmentILi128EEEEEEvvEEEEvNT_6ParamsE) ;  /* 0xffffff78020c7950 */ /* 0x000fea0003c3ffff */
        .weak           $__internal_1_$__cuda_sm10x_tcgen05_guardrail_trap_phase_invalid_during_alloc
        .type           $__internal_1_$__cuda_sm10x_tcgen05_guardrail_trap_phase_invalid_during_alloc,@function
        .size           $__internal_1_$__cuda_sm10x_tcgen05_guardrail_trap_phase_invalid_during_alloc,($__internal_2_$__cuda_sm10x_tcgen05_guardrail_trap_unallocated_columns_being_dealloced - $__internal_1_$__cuda_sm10x_tcgen05_guardrail_trap_phase_invalid_during_alloc)
$__internal_1_$__cuda_sm10x_tcgen05_guardrail_trap_phase_invalid_during_alloc:
[----:B------:R-:W-:Y:S05]  /*87d0*/  BPT.TRAP 0x1 ;  /* 0x000000040000795c */ /* 0x000fea0000300000 */
[----:B------:R-:W-:-:S04]  /*87e0*/  MOV R5, 0x0 ;  /* 0x0000000000057802 */ /* 0x000fc80000000f00 */
[----:B------:R-:W-:Y:S05]  /*87f0*/  RET.REL.NODEC R4 `(_ZN7cutlass13device_kernelINS_4gemm6kernel13GemmUniversalIN4cute5tupleIJiiiiEEENS1_10collective13CollectiveMmaINS1_35MainloopSm100TmaUmmaWarpSpecializedILi6ELi2ELi4ENS5_IJNS4_1CILi2EEENSA_ILi1EEESC_EEEEENS5_IJNSA_ILi64EEESF_SF_EEENS_10tfloat32_tENS5_IJlSC_lEEESH_SI_NS4_8TiledMMAINS4_8MMA_AtomIJNS4_17SM100_MMA_TF32_SSISH_SH_fLi64ELi64ELNS4_4UMMA5MajorE0ELSN_0ELNSM_7ScaleInE0ELSO_0EEEEEENS4_6LayoutINS5_IJSC_SC_SC_EEENS5_IJNSA_ILi0EEEST_ST_EEEEENS5_IJNS4_10UnderscoreESW_SW_EEEEENS4_13SM90_TMA_LOADENS4_14ComposedLayoutINS4_7SwizzleILi3ELi4ELi3EEENS4_18smem_ptr_flag_bitsILi32EEENSR_INS5_IJNSA_ILi8EEENSA_ILi32EEEEEENS5_IJS16_SC_EEEEEEEvNS4_8identityENS4_23SM90_TMA_LOAD_MULTICASTES1A_vS1B_EENS_8epilogue10collective18CollectiveEpilogueINS1E_23Sm100TmaWarpSpecializedILi3ELi2ELi16ELb1ELb0EEEJSG_NS5_IJNSR_ISF_SC_EENSR_IS16_SC_EEEEESH_SI_SH_SI_NS1E_6fusion15FusionCallbacksIS1I_NS1M_17LinearCombinationISH_fSH_fLNS_15FloatRoundStyleE2EEESG_S1L_JEEENS4_5SM1004TMEM4LOAD26SM100_TMEM_LOAD_16dp128b8xESZ_S1A_NS4_17SM75_U32x4_LDSM_NENS4_14SM90_TMA_STOREES1A_NS4_17SM90_U32x4_STSM_NENS4_39AutoVectorizingCopyWithAssumedAlignmentILi128EEEEEEvvEEEEvNT_6ParamsE) ;  /* 0xffffff7804007950 */ /* 0x000fea0003c3ffff */
        .weak           $__internal_2_$__cuda_sm10x_tcgen05_guardrail_trap_unallocated_columns_being_dealloced
        .type           $__internal_2_$__cuda_sm10x_tcgen05_guardrail_trap_unallocated_columns_being_dealloced,@function
        .size           $__internal_2_$__cuda_sm10x_tcgen05_guardrail_trap_unallocated_columns_being_dealloced,(.L_x_167 - $__internal_2_$__cuda_sm10x_tcgen05_guardrail_trap_unallocated_columns_being_dealloced)
$__internal_2_$__cuda_sm10x_tcgen05_guardrail_trap_unallocated_columns_being_dealloced:
[----:B------:R-:W-:Y:S05]  /*8800*/  BPT.TRAP 0x1 ;  /* 0x000000040000795c */ /* 0x000fea0000300000 */
[----:B------:R-:W-:-:S04]  /*8810*/  HFMA2 R3, -RZ, RZ, 0, 0 ;  /* 0x00000000ff037431 */ /* 0x000fc800000001ff */
[----:B------:R-:W-:Y:S05]  /*8820*/  RET.REL.NODEC R2 `(_ZN7cutlass13device_kernelINS_4gemm6kernel13GemmUniversalIN4cute5tupleIJiiiiEEENS1_10collective13CollectiveMmaINS1_35MainloopSm100TmaUmmaWarpSpecializedILi6ELi2ELi4ENS5_IJNS4_1CILi2EEENSA_ILi1EEESC_EEEEENS5_IJNSA_ILi64EEESF_SF_EEENS_10tfloat32_tENS5_IJlSC_lEEESH_SI_NS4_8TiledMMAINS4_8MMA_AtomIJNS4_17SM100_MMA_TF32_SSISH_SH_fLi64ELi64ELNS4_4UMMA5MajorE0ELSN_0ELNSM_7ScaleInE0ELSO_0EEEEEENS4_6LayoutINS5_IJSC_SC_SC_EEENS5_IJNSA_ILi0EEEST_ST_EEEEENS5_IJNS4_10UnderscoreESW_SW_EEEEENS4_13SM90_TMA_LOADENS4_14ComposedLayoutINS4_7SwizzleILi3ELi4ELi3EEENS4_18smem_ptr_flag_bitsILi32EEENSR_INS5_IJNSA_ILi8EEENSA_ILi32EEEEEENS5_IJS16_SC_EEEEEEEvNS4_8identityENS4_23SM90_TMA_LOAD_MULTICASTES1A_vS1B_EENS_8epilogue10collective18CollectiveEpilogueINS1E_23Sm100TmaWarpSpecializedILi3ELi2ELi16ELb1ELb0EEEJSG_NS5_IJNSR_ISF_SC_EENSR_IS16_SC_EEEEESH_SI_SH_SI_NS1E_6fusion15FusionCallbacksIS1I_NS1M_17LinearCombinationISH_fSH_fLNS_15FloatRoundStyleE2EEESG_S1L_JEEENS4_5SM1004TMEM4LOAD26SM100_TMEM_LOAD_16dp128b8xESZ_S1A_NS4_17SM75_U32x4_LDSM_NENS4_14SM90_TMA_STOREES1A_NS4_17SM90_U32x4_STSM_NENS4_39AutoVectorizingCopyWithAssumedAlignmentILi128EEEEEEvvEEEEvNT_6ParamsE) ;  /* 0xffffff7402f47950 */ /* 0x000fea0003c3ffff */
.L_x_166:
[----:B------:R-:W-:-:S00]  /*8830*/  BRA `(.L_x_166) ;  /* 0xfffffffc00fc7947 */ /* 0x000fc0000383ffff */
[----:B------:R-:W-:-:S00]  /*8840*/  NOP ;  /* 0x0000000000007918 */ /* 0x000fc00000000000 */
        /* <DEDUP_REMOVED lines=11> */
.L_x_167:


//--------------------- .nv.global.init           --------------------------
	.section	.nv.global.init,"aw",@progbits
.nv.global.init:
	.type		$str$27,@object
	.size		$str$27,($str$28 - $str$27)
$str$27:
        /*0000*/ 	.byte	0x28, 0x61, 0x64, 0x64, 0x72, 0x65, 0x73, 0x73, 0x20, 0x26, 0x20, 0x6d, 0x61, 0x73, 0x6b, 0x29
        /*0010*/ 	.byte	0x20, 0x3d, 0x3d, 0x20, 0x30, 0x00
	.type		$str$28,@object
	.size		$str$28,($str$26 - $str$28)
$str$28:
        /*0016*/ 	.byte	0x2f, 0x74, 0x6d, 0x70, 0x2f, 0x63, 0x75, 0x74, 0x6c, 0x61, 0x73, 0x73, 0x5f, 0x73, 0x77, 0x65
        /*0026*/ 	.byte	0x65, 0x70, 0x5f, 0x73, 0x72, 0x63, 0x2f, 0x69, 0x6e, 0x63, 0x6c, 0x75, 0x64, 0x65, 0x2f, 0x63
        /*0036*/ 	.byte	0x75, 0x74, 0x65, 0x2f, 0x70, 0x6f, 0x69, 0x6e, 0x74, 0x65, 0x72, 0x5f, 0x66, 0x6c, 0x61, 0x67
        /*0046*/ 	.byte	0x67, 0x65, 0x64, 0x2e, 0x68, 0x70, 0x70, 0x00
	.type		$str$26,@object
	.size		$str$26,($str$25 - $str$26)
$str$26:
        /*004e*/ 	.byte	0x2f, 0x74, 0x6d, 0x70, 0x2f, 0x63, 0x75, 0x74, 0x6c, 0x61, 0x73, 0x73, 0x5f, 0x73, 0x77, 0x65
        /*005e*/ 	.byte	0x65, 0x70, 0x5f, 0x73, 0x72, 0x63, 0x2f, 0x69, 0x6e, 0x63, 0x6c, 0x75, 0x64, 0x65, 0x2f, 0x63
        /*006e*/ 	.byte	0x75, 0x74, 0x65, 0x2f, 0x61, 0x74, 0x6f, 0x6d, 0x2f, 0x63, 0x6f, 0x70, 0x79, 0x5f, 0x74, 0x72
        /*007e*/ 	.byte	0x61, 0x69, 0x74, 0x73, 0x5f, 0x73, 0x6d, 0x31, 0x30, 0x30, 0x2e, 0x68, 0x70, 0x70, 0x00
	.type		$str$25,@object
	.size		$str$25,(__unnamed_1 - $str$25)
$str$25:
        /*008d*/ 	.byte	0x28, 0x28, 0x75, 0x69, 0x6e, 0x74, 0x33, 0x32, 0x5f, 0x74, 0x28, 0x74, 0x68, 0x72, 0x65, 0x61
        /*009d*/ 	.byte	0x64, 0x49, 0x64, 0x78, 0x2e, 0x78, 0x29, 0x20, 0x2f, 0x20, 0x33, 0x32, 0x29, 0x20, 0x25, 0x20
        /*00ad*/ 	.byte	0x34, 0x29, 0x20, 0x3d, 0x3d, 0x20, 0x28, 0x28, 0x28, 0x74, 0x6d, 0x65, 0x6d, 0x5f, 0x61, 0x64
        /*00bd*/ 	.byte	0x64, 0x72, 0x20, 0x3e, 0x3e, 0x20, 0x31, 0x36, 0x29, 0x20, 0x2f, 0x20, 0x33, 0x32, 0x29, 0x20
        /*00cd*/ 	.byte	0x25, 0x20, 0x34, 0x29, 0x00
	.type		__unnamed_1,@object
	.size		__unnamed_1,(__unnamed_2 - __unnamed_1)
__unnamed_1:
        /*00d2*/ 	.byte	0x61, 0x75, 0x74, 0x6f, 0x20, 0x63, 0x75, 0x74, 0x65, 0x3a, 0x3a, 0x61, 0x73, 0x5f, 0x70, 0x6f
        /* <DEDUP_REMOVED lines=24> */
        /*0262*/ 	.byte	0x30, 0x34, 0x38, 0x3e, 0x3e, 0x3e, 0x3e, 0x5d, 0x00
	.type		__unnamed_2,@object
	.size		__unnamed_2,(.L_2 - __unnamed_2)
__unnamed_2:
        /* <DEDUP_REMOVED lines=45> */
        /*053b*/ 	.byte	0x3e, 0x3e, 0x3e, 0x5d, 0x00
.L_2:


//--------------------- .nv.shared._ZN7cutlass13device_kernelINS_4gemm6kernel13GemmUniversalIN4cute5tupleIJiiiiEEENS1_10collective13CollectiveMmaINS1_35MainloopSm100TmaUmmaWarpSpecializedILi6ELi2ELi4ENS5_IJNS4_1CILi2EEENSA_ILi1EEESC_EEEEENS5_IJNSA_ILi64EEESF_SF_EEENS_10tfloat32_tENS5_IJlSC_lEEESH_SI_NS4_8TiledMMAINS4_8MMA_AtomIJNS4_17SM100_MMA_TF32_SSISH_SH_fLi64ELi64ELNS4_4UMMA5MajorE0ELSN_0ELNSM_7ScaleInE0ELSO_0EEEEEENS4_6LayoutINS5_IJSC_SC_SC_EEENS5_IJNSA_ILi0EEEST_ST_EEEEENS5_IJNS4_10UnderscoreESW_SW_EEEEENS4_13SM90_TMA_LOADENS4_14ComposedLayoutINS4_7SwizzleILi3ELi4ELi3EEENS4_18smem_ptr_flag_bitsILi32EEENSR_INS5_IJNSA_ILi8EEENSA_ILi32EEEEEENS5_IJS16_SC_EEEEEEEvNS4_8identityENS4_23SM90_TMA_LOAD_MULTICASTES1A_vS1B_EENS_8epilogue10collective18CollectiveEpilogueINS1E_23Sm100TmaWarpSpecializedILi3ELi2ELi16ELb1ELb0EEEJSG_NS5_IJNSR_ISF_SC_EENSR_IS16_SC_EEEEESH_SI_SH_SI_NS1E_6fusion15FusionCallbacksIS1I_NS1M_17LinearCombinationISH_fSH_fLNS_15FloatRoundStyleE2EEESG_S1L_JEEENS4_5SM1004TMEM4LOAD26SM100_TMEM_LOAD_16dp128b8xESZ_S1A_NS4_17SM75_U32x4_LDSM_NENS4_14SM90_TMA_STOREES1A_NS4_17SM90_U32x4_STSM_NENS4_39AutoVectorizingCopyWithAssumedAlignmentILi128EEEEEEvvEEEEvNT_6ParamsE --------------------------
	.section	.nv.shared._ZN7cutlass13device_kernelINS_4gemm6kernel13GemmUniversalIN4cute5tupleIJiiiiEEENS1_10collective13CollectiveMmaINS1_35MainloopSm100TmaUmmaWarpSpecializedILi6ELi2ELi4ENS5_IJNS4_1CILi2EEENSA_ILi1EEESC_EEEEENS5_IJNSA_ILi64EEESF_SF_EEENS_10tfloat32_tENS5_IJlSC_lEEESH_SI_NS4_8TiledMMAINS4_8MMA_AtomIJNS4_17SM100_MMA_TF32_SSISH_SH_fLi64ELi64ELNS4_4UMMA5MajorE0ELSN_0ELNSM_7ScaleInE0ELSO_0EEEEEENS4_6LayoutINS5_IJSC_SC_SC_EEENS5_IJNSA_ILi0EEEST_ST_EEEEENS5_IJNS4_10UnderscoreESW_SW_EEEEENS4_13SM90_TMA_LOADENS4_14ComposedLayoutINS4_7SwizzleILi3ELi4ELi3EEENS4_18smem_ptr_flag_bitsILi32EEENSR_INS5_IJNSA_ILi8EEENSA_ILi32EEEEEENS5_IJS16_SC_EEEEEEEvNS4_8identityENS4_23SM90_TMA_LOAD_MULTICASTES1A_vS1B_EENS_8epilogue10collective18CollectiveEpilogueINS1E_23Sm100TmaWarpSpecializedILi3ELi2ELi16ELb1ELb0EEEJSG_NS5_IJNSR_ISF_SC_EENSR_IS16_SC_EEEEESH_SI_SH_SI_NS1E_6fusion15FusionCallbacksIS1I_NS1M_17LinearCombinationISH_fSH_fLNS_15FloatRoundStyleE2EEESG_S1L_JEEENS4_5SM1004TMEM4LOAD26SM100_TMEM_LOAD_16dp128b8xESZ_S1A_NS4_17SM75_U32x4_LDSM_NENS4_14SM90_TMA_STOREES1A_NS4_17SM90_U32x4_STSM_NENS4_39AutoVectorizingCopyWithAssumedAlignmentILi128EEEEEEvvEEEEvNT_6ParamsE,"aw",@nobits
	.sectionflags	@""
	.align	16
	.zero		1024


//--------------------- .nv.shared.reserved.0     --------------------------
	.section	.nv.shared.reserved.0,"aw",@nobits
	.weak		__nv_reservedSMEM_offset_0_alias
	.size		__nv_reservedSMEM_offset_0_alias, 0, 64
	.other		__nv_reservedSMEM_offset_0_alias,@"STO_CUDA_RESERVED_SHARED STV_DEFAULT"
__nv_reservedSMEM_offset_0_alias:
	.zero		0
.nv.shared.reserved.0:
	.zero		64
	.weak		__nv_reservedSMEM_tcgen05_partition
	.type		__nv_reservedSMEM_tcgen05_partition,@object
	.size		__nv_reservedSMEM_tcgen05_partition,(.L_0 - __nv_reservedSMEM_tcgen05_partition)
__nv_reservedSMEM_tcgen05_partition:
	.zero		32
.L_0:


//--------------------- .nv.global                --------------------------
	.section	.nv.global,"aw",@nobits
.nv.global:
	.type		_ZN40_INTERNAL_146bfede_4_k_cu_994f877e_333824cute1_E,@object
	.size		_ZN40_INTERNAL_146bfede_4_k_cu_994f877e_333824cute1_E,(_ZN40_INTERNAL_146bfede_4_k_cu_994f877e_333824cuda3std3__45__cpo6cbeginE - _ZN40_INTERNAL_146bfede_4_k_cu_994f877e_333824cute1_E)
_ZN40_INTERNAL_146bfede_4_k_cu_994f877e_333824cute1_E:
	.zero		1
	.type		_ZN40_INTERNAL_146bfede_4_k_cu_994f877e_333824cuda3std3__45__cpo6cbeginE,@object
	.size		_ZN40_INTERNAL_146bfede_4_k_cu_994f877e_333824cuda3std3__45__cpo6cbeginE,(_ZN40_INTERNAL_146bfede_4_k_cu_994f877e_333824cuda3std3__48in_placeE - _ZN40_INTERNAL_146bfede_4_k_cu_994f877e_333824cuda3std3__45__cpo6cbeginE)
_ZN40_INTERNAL_146bfede_4_k_cu_994f877e_333824cuda3std3__45__cpo6cbeginE:
	.zero		1
	.type		_ZN40_INTERNAL_146bfede_4_k_cu_994f877e_333824cuda3std3__48in_placeE,@object
	.size		_ZN40_INTERNAL_146bfede_4_k_cu_994f877e_333824cuda3std3__48in_placeE,(_ZN40_INTERNAL_146bfede_4_k_cu_994f877e_333824cuda3std6ranges3__45__cpo9iter_moveE - _ZN40_INTERNAL_146bfede_4_k_cu_994f877e_333824cuda3std3__48in_placeE)
_ZN40_INTERNAL_146bfede_4_k_cu_994f877e_333824cuda3std3__48in_placeE:
	.zero		1
	.type		_ZN40_INTERNAL_146bfede_4_k_cu_994f877e_333824cuda3std6ranges3__45__cpo9iter_moveE,@object
	.size		_ZN40_INTERNAL_146bfede_4_k_cu_994f877e_333824cuda3std6ranges3__45__cpo9iter_moveE,(_ZN40_INTERNAL_146bfede_4_k_cu_994f877e_333824cuda3std3__45__cpo5beginE - _ZN40_INTERNAL_146bfede_4_k_cu_994f877e_333824cuda3std6ranges3__45__cpo9iter_moveE)
_ZN40_INTERNAL_146bfede_4_k_cu_994f877e_333824cuda3std6ranges3__45__cpo9iter_moveE:
	.zero		1
	.type		_ZN40_INTERNAL_146bfede_4_k_cu_994f877e_333824cuda3std3__45__cpo5beginE,@object
	.size		_ZN40_INTERNAL_146bfede_4_k_cu_994f877e_333824cuda3std3__45__cpo5beginE,(_ZN40_INTERNAL_146bfede_4_k_cu_994f877e_333824cuda3std3__442_GLOBAL__N__146bfede_4_k_cu_994f877e_333826ignoreE - _ZN40_INTERNAL_146bfede_4_k_cu_994f877e_333824cuda3std3__45__cpo5beginE)
_ZN40_INTERNAL_146bfede_4_k_cu_994f877e_333824cuda3std3__45__cpo5beginE:
	.zero		1
	.type		_ZN40_INTERNAL_146bfede_4_k_cu_994f877e_333824cuda3std3__442_GLOBAL__N__146bfede_4_k_cu_994f877e_333826ignoreE,@object
	.size		_ZN40_INTERNAL_146bfede_4_k_cu_994f877e_333824cuda3std3__442_GLOBAL__N__146bfede_4_k_cu_994f877e_333826ignoreE,(_ZN40_INTERNAL_146bfede_4_k_cu_994f877e_333824cute7productE - _ZN40_INTERNAL_146bfede_4_k_cu_994f877e_333824cuda3std3__442_GLOBAL__N__146bfede_4_k_cu_994f877e_333826ignoreE)
_ZN40_INTERNAL_146bfede_4_k_cu_994f877e_333824cuda3std3__442_GLOBAL__N__146bfede_4_k_cu_994f877e_333826ignoreE:
	.zero		1
	.type		_ZN40_INTERNAL_146bfede_4_k_cu_994f877e_333824cute7productE,@object
	.size		_ZN40_INTERNAL_146bfede_4_k_cu_994f877e_333824cute7productE,(_ZN40_INTERNAL_146bfede_4_k_cu_994f877e_333824cuda3std3__45__cpo3endE - _ZN40_INTERNAL_146bfede_4_k_cu_994f877e_333824cute7productE)
_ZN40_INTERNAL_146bfede_4_k_cu_994f877e_333824cute7productE:
	.zero		1
	.type		_ZN40_INTERNAL_146bfede_4_k_cu_994f877e_333824cuda3std3__45__cpo3endE,@object
	.size		_ZN40_INTERNAL_146bfede_4_k_cu_994f877e_333824cuda3std3__45__cpo3endE,(_ZN40_INTERNAL_146bfede_4_k_cu_994f877e_333824cuda3std3__419piecewise_constructE - _ZN40_INTERNAL_146bfede_4_k_cu_994f877e_333824cuda3std3__45__cpo3endE)
_ZN40_INTERNAL_146bfede_4_k_cu_994f877e_333824cuda3std3__45__cpo3endE:
	.zero		1
	.type		_ZN40_INTERNAL_146bfede_4_k_cu_994f877e_333824cuda3std3__419piecewise_constructE,@object
	.size		_ZN40_INTERNAL_146bfede_4_k_cu_994f877e_333824cuda3std3__419piecewise_constructE,(_ZN40_INTERNAL_146bfede_4_k_cu_994f877e_333824cuda3std3__45__cpo4cendE - _ZN40_INTERNAL_146bfede_4_k_cu_994f877e_333824cuda3std3__419piecewise_constructE)
_ZN40_INTERNAL_146bfede_4_k_cu_994f877e_333824cuda3std3__419piecewise_constructE:
	.zero		1
	.type		_ZN40_INTERNAL_146bfede_4_k_cu_994f877e_333824cuda3std3__45__cpo4cendE,@object
	.size		_ZN40_INTERNAL_146bfede_4_k_cu_994f877e_333824cuda3std3__45__cpo4cendE,(_ZN40_INTERNAL_146bfede_4_k_cu_994f877e_333824cuda3std6ranges3__45__cpo4swapE - _ZN40_INTERNAL_146bfede_4_k_cu_994f877e_333824cuda3std3__45__cpo4cendE)
_ZN40_INTERNAL_146bfede_4_k_cu_994f877e_333824cuda3std3__45__cpo4cendE:
	.zero		1
	.type		_ZN40_INTERNAL_146bfede_4_k_cu_994f877e_333824cuda3std6ranges3__45__cpo4swapE,@object
	.size		_ZN40_INTERNAL_146bfede_4_k_cu_994f877e_333824cuda3std6ranges3__45__cpo4swapE,(.L_10 - _ZN40_INTERNAL_146bfede_4_k_cu_994f877e_333824cuda3std6ranges3__45__cpo4swapE)
_ZN40_INTERNAL_146bfede_4_k_cu_994f877e_333824cuda3std6ranges3__45__cpo4swapE:
	.zero		1
.L_10:


//--------------------- .nv.constant0._ZN7cutlass13device_kernelINS_4gemm6kernel13GemmUniversalIN4cute5tupleIJiiiiEEENS1_10collective13CollectiveMmaINS1_35MainloopSm100TmaUmmaWarpSpecializedILi6ELi2ELi4ENS5_IJNS4_1CILi2EEENSA_ILi1EEESC_EEEEENS5_IJNSA_ILi64EEESF_SF_EEENS_10tfloat32_tENS5_IJlSC_lEEESH_SI_NS4_8TiledMMAINS4_8MMA_AtomIJNS4_17SM100_MMA_TF32_SSISH_SH_fLi64ELi64ELNS4_4UMMA5MajorE0ELSN_0ELNSM_7ScaleInE0ELSO_0EEEEEENS4_6LayoutINS5_IJSC_SC_SC_EEENS5_IJNSA_ILi0EEEST_ST_EEEEENS5_IJNS4_10UnderscoreESW_SW_EEEEENS4_13SM90_TMA_LOADENS4_14ComposedLayoutINS4_7SwizzleILi3ELi4ELi3EEENS4_18smem_ptr_flag_bitsILi32EEENSR_INS5_IJNSA_ILi8EEENSA_ILi32EEEEEENS5_IJS16_SC_EEEEEEEvNS4_8identityENS4_23SM90_TMA_LOAD_MULTICASTES1A_vS1B_EENS_8epilogue10collective18CollectiveEpilogueINS1E_23Sm100TmaWarpSpecializedILi3ELi2ELi16ELb1ELb0EEEJSG_NS5_IJNSR_ISF_SC_EENSR_IS16_SC_EEEEESH_SI_SH_SI_NS1E_6fusion15FusionCallbacksIS1I_NS1M_17LinearCombinationISH_fSH_fLNS_15FloatRoundStyleE2EEESG_S1L_JEEENS4_5SM1004TMEM4LOAD26SM100_TMEM_LOAD_16dp128b8xESZ_S1A_NS4_17SM75_U32x4_LDSM_NENS4_14SM90_TMA_STOREES1A_NS4_17SM90_U32x4_STSM_NENS4_39AutoVectorizingCopyWithAssumedAlignmentILi128EEEEEEvvEEEEvNT_6ParamsE --------------------------
	.section	.nv.constant0._ZN7cutlass13device_kernelINS_4gemm6kernel13GemmUniversalIN4cute5tupleIJiiiiEEENS1_10collective13CollectiveMmaINS1_35MainloopSm100TmaUmmaWarpSpecializedILi6ELi2ELi4ENS5_IJNS4_1CILi2EEENSA_ILi1EEESC_EEEEENS5_IJNSA_ILi64EEESF_SF_EEENS_10tfloat32_tENS5_IJlSC_lEEESH_SI_NS4_8TiledMMAINS4_8MMA_AtomIJNS4_17SM100_MMA_TF32_SSISH_SH_fLi64ELi64ELNS4_4UMMA5MajorE0ELSN_0ELNSM_7ScaleInE0ELSO_0EEEEEENS4_6LayoutINS5_IJSC_SC_SC_EEENS5_IJNSA_ILi0EEEST_ST_EEEEENS5_IJNS4_10UnderscoreESW_SW_EEEEENS4_13SM90_TMA_LOADENS4_14ComposedLayoutINS4_7SwizzleILi3ELi4ELi3EEENS4_18smem_ptr_flag_bitsILi32EEENSR_INS5_IJNSA_ILi8EEENSA_ILi32EEEEEENS5_IJS16_SC_EEEEEEEvNS4_8identityENS4_23SM90_TMA_LOAD_MULTICASTES1A_vS1B_EENS_8epilogue10collective18CollectiveEpilogueINS1E_23Sm100TmaWarpSpecializedILi3ELi2ELi16ELb1ELb0EEEJSG_NS5_IJNSR_ISF_SC_EENSR_IS16_SC_EEEEESH_SI_SH_SI_NS1E_6fusion15FusionCallbacksIS1I_NS1M_17LinearCombinationISH_fSH_fLNS_15FloatRoundStyleE2EEESG_S1L_JEEENS4_5SM1004TMEM4LOAD26SM100_TMEM_LOAD_16dp128b8xESZ_S1A_NS4_17SM75_U32x4_LDSM_NENS4_14SM90_TMA_STOREES1A_NS4_17SM90_U32x4_STSM_NENS4_39AutoVectorizingCopyWithAssumedAlignmentILi128EEEEEEvvEEEEvNT_6ParamsE,"a",@progbits
	.sectionflags	@""
	.align	4
.nv.constant0._ZN7cutlass13device_kernelINS_4gemm6kernel13GemmUniversalIN4cute5tupleIJiiiiEEENS1_10collective13CollectiveMmaINS1_35MainloopSm100TmaUmmaWarpSpecializedILi6ELi2ELi4ENS5_IJNS4_1CILi2EEENSA_ILi1EEESC_EEEEENS5_IJNSA_ILi64EEESF_SF_EEENS_10tfloat32_tENS5_IJlSC_lEEESH_SI_NS4_8TiledMMAINS4_8MMA_AtomIJNS4_17SM100_MMA_TF32_SSISH_SH_fLi64ELi64ELNS4_4UMMA5MajorE0ELSN_0ELNSM_7ScaleInE0ELSO_0EEEEEENS4_6LayoutINS5_IJSC_SC_SC_EEENS5_IJNSA_ILi0EEEST_ST_EEEEENS5_IJNS4_10UnderscoreESW_SW_EEEEENS4_13SM90_TMA_LOADENS4_14ComposedLayoutINS4_7SwizzleILi3ELi4ELi3EEENS4_18smem_ptr_flag_bitsILi32EEENSR_INS5_IJNSA_ILi8EEENSA_ILi32EEEEEENS5_IJS16_SC_EEEEEEEvNS4_8identityENS4_23SM90_TMA_LOAD_MULTICASTES1A_vS1B_EENS_8epilogue10collective18CollectiveEpilogueINS1E_23Sm100TmaWarpSpecializedILi3ELi2ELi16ELb1ELb0EEEJSG_NS5_IJNSR_ISF_SC_EENSR_IS16_SC_EEEEESH_SI_SH_SI_NS1E_6fusion15FusionCallbacksIS1I_NS1M_17LinearCombinationISH_fSH_fLNS_15FloatRoundStyleE2EEESG_S1L_JEEENS4_5SM1004TMEM4LOAD26SM100_TMEM_LOAD_16dp128b8xESZ_S1A_NS4_17SM75_U32x4_LDSM_NENS4_14SM90_TMA_STOREES1A_NS4_17SM90_U32x4_STSM_NENS4_39AutoVectorizingCopyWithAssumedAlignmentILi128EEEEEEvvEEEEvNT_6ParamsE:
	.zero		2944


//--------------------- SYMBOLS --------------------------

	.type		.nv.reservedSmem.offset0,@object
	.size		.nv.reservedSmem.offset0,0x4
	.type		.nv.reservedSmem.cap,@object
	.size		.nv.reservedSmem.cap,0x4
	.type		__assertfail,@function
